	.target	sm_100a

	.elftype	@"ET_EXEC"


//--------------------- .note.nv.tkinfo           --------------------------
	.section	.note.nv.tkinfo,"",@"SHT_NOTE"
	.sectionflags	@"SHF_NOTE_NV_TKINFO"
	.tkinfo
        /*0018*/ 	.word	0x00000002
        /*0030*/ 	.string	""
        /*0030*/ 	.string	"ptxas"
        /*0030*/ 	.string	"Cuda compilation tools, release 13.0, V13.0.88"
        /*0030*/ 	.string	"Build cuda_13.0.r13.0/compiler.36424714_0"
        /*0030*/ 	.string	"-arch sm_100a -m 64 "



//--------------------- .note.nv.cuinfo           --------------------------
	.section	.note.nv.cuinfo,"",@"SHT_NOTE"
	.sectionflags	@"SHF_NOTE_NV_CUINFO"
        /*0018*/ 	.short	0x0002
        /*001a*/ 	.short	0x0064
        /*001c*/ 	.short	0x0082
	.zero		2


//--------------------- .nv.info                  --------------------------
	.section	.nv.info,"",@"SHT_CUDA_INFO"
	.align	4


	//----- nvinfo : EIATTR_REGCOUNT
	.align		4
        /*0000*/ 	.byte	0x04, 0x2f
        /*0002*/ 	.short	(.L_19 - .L_18)
	.align		4
.L_18:
        /*0004*/ 	.word	index@(_ZN7cutlass13device_kernelINS_4gemm6kernel13GemmUniversalIN4cute5tupleIJiiiiEEENS1_10collective13CollectiveMmaINS1_35MainloopSm100TmaUmmaWarpSpecializedILi2ELi2ELi4ENS5_IJNS4_1CILi1EEESB_SB_EEEEENS5_IJNSA_ILi64EEESE_SE_EEENS_10bfloat16_tENS5_IJlSB_lEEESG_SH_NS4_8TiledMMAINS4_8MMA_AtomIJNS4_20SM100_MMA_F16BF16_SSISG_SG_fLi64ELi64ELNS4_4UMMA5MajorE0ELSM_0ELNSL_7ScaleInE0ELSN_0EEEEEENS4_6LayoutISC_NS5_IJNSA_ILi0EEESR_SR_EEEEENS5_IJNS4_10UnderscoreESU_SU_EEEEENS4_13SM90_TMA_LOADENS4_14ComposedLayoutINS4_7SwizzleILi3ELi4ELi3EEENS4_18smem_ptr_flag_bitsILi16EEENSQ_INS5_IJNSA_ILi8EEESE_EEENS5_IJSE_SB_EEEEEEEvNS4_8identityESX_S17_vS18_EENS_8epilogue10collective18CollectiveEpilogueINS1A_23Sm100TmaWarpSpecializedILi3ELi2ELi16ELb1ELb0EEEJSF_NS5_IJNSQ_ISE_SB_EENSQ_INSA_ILi32EEESB_EEEEESG_SH_SG_SH_NS1A_6fusion15FusionCallbacksIS1E_NS1J_17LinearCombinationISG_fSG_fLNS_15FloatRoundStyleE2EEESF_S1I_JEEENS4_5SM1004TMEM4LOAD26SM100_TMEM_LOAD_16dp256b4xESX_NSY_INSZ_ILi2ELi4ELi3EEES12_NSQ_INS5_IJS13_S1G_EEENS5_IJS1G_SB_EEEEEEENS4_17SM75_U32x4_LDSM_NENS4_14SM90_TMA_STOREES1X_NS4_17SM90_U32x4_STSM_NENS4_39AutoVectorizingCopyWithAssumedAlignmentILi128EEEEEEvvEEEEvNT_6ParamsE)
        /*0008*/ 	.word	0x0000004f


	//----- nvinfo : EIATTR_FRAME_SIZE
	.align		4
.L_19:
        /*000c*/ 	.byte	0x04, 0x11
        /*000e*/ 	.short	(.L_21 - .L_20)
	.align		4
.L_20:
        /*0010*/ 	.word	index@($__internal_2_$__cuda_sm10x_tcgen05_guardrail_trap_unallocated_columns_being_dealloced)
        /*0014*/ 	.word	0x00000000


	//----- nvinfo : EIATTR_FRAME_SIZE
	.align		4
.L_21:
        /*0018*/ 	.byte	0x04, 0x11
        /*001a*/ 	.short	(.L_23 - .L_22)
	.align		4
.L_22:
        /*001c*/ 	.word	index@($__internal_1_$__cuda_sm10x_tcgen05_guardrail_trap_phase_invalid_during_alloc)
        /*0020*/ 	.word	0x00000000


	//----- nvinfo : EIATTR_FRAME_SIZE
	.align		4
.L_23:
        /*0024*/ 	.byte	0x04, 0x11
        /*0026*/ 	.short	(.L_25 - .L_24)
	.align		4
.L_24:
        /*0028*/ 	.word	index@($__internal_0_$__cuda_sm10x_tcgen05_guardrail_trap_col_being_dealloced_not_returned_by_alloc)
        /*002c*/ 	.word	0x00000000


	//----- nvinfo : EIATTR_FRAME_SIZE
	.align		4
.L_25:
        /*0030*/ 	.byte	0x04, 0x11
        /*0032*/ 	.short	(.L_27 - .L_26)
	.align		4
.L_26:
        /*0034*/ 	.word	index@(_ZN7cutlass13device_kernelINS_4gemm6kernel13GemmUniversalIN4cute5tupleIJiiiiEEENS1_10collective13CollectiveMmaINS1_35MainloopSm100TmaUmmaWarpSpecializedILi2ELi2ELi4ENS5_IJNS4_1CILi1EEESB_SB_EEEEENS5_IJNSA_ILi64EEESE_SE_EEENS_10bfloat16_tENS5_IJlSB_lEEESG_SH_NS4_8TiledMMAINS4_8MMA_AtomIJNS4_20SM100_MMA_F16BF16_SSISG_SG_fLi64ELi64ELNS4_4UMMA5MajorE0ELSM_0ELNSL_7ScaleInE0ELSN_0EEEEEENS4_6LayoutISC_NS5_IJNSA_ILi0EEESR_SR_EEEEENS5_IJNS4_10UnderscoreESU_SU_EEEEENS4_13SM90_TMA_LOADENS4_14ComposedLayoutINS4_7SwizzleILi3ELi4ELi3EEENS4_18smem_ptr_flag_bitsILi16EEENSQ_INS5_IJNSA_ILi8EEESE_EEENS5_IJSE_SB_EEEEEEEvNS4_8identityESX_S17_vS18_EENS_8epilogue10collective18CollectiveEpilogueINS1A_23Sm100TmaWarpSpecializedILi3ELi2ELi16ELb1ELb0EEEJSF_NS5_IJNSQ_ISE_SB_EENSQ_INSA_ILi32EEESB_EEEEESG_SH_SG_SH_NS1A_6fusion15FusionCallbacksIS1E_NS1J_17LinearCombinationISG_fSG_fLNS_15FloatRoundStyleE2EEESF_S1I_JEEENS4_5SM1004TMEM4LOAD26SM100_TMEM_LOAD_16dp256b4xESX_NSY_INSZ_ILi2ELi4ELi3EEES12_NSQ_INS5_IJS13_S1G_EEENS5_IJS1G_SB_EEEEEEENS4_17SM75_U32x4_LDSM_NENS4_14SM90_TMA_STOREES1X_NS4_17SM90_U32x4_STSM_NENS4_39AutoVectorizingCopyWithAssumedAlignmentILi128EEEEEEvvEEEEvNT_6ParamsE)
        /*0038*/ 	.word	0x00000000


	//----- nvinfo : EIATTR_MIN_STACK_SIZE
	.align		4
.L_27:
        /*003c*/ 	.byte	0x04, 0x12
        /*003e*/ 	.short	(.L_29 - .L_28)
	.align		4
.L_28:
        /*0040*/ 	.word	index@(_ZN7cutlass13device_kernelINS_4gemm6kernel13GemmUniversalIN4cute5tupleIJiiiiEEENS1_10collective13CollectiveMmaINS1_35MainloopSm100TmaUmmaWarpSpecializedILi2ELi2ELi4ENS5_IJNS4_1CILi1EEESB_SB_EEEEENS5_IJNSA_ILi64EEESE_SE_EEENS_10bfloat16_tENS5_IJlSB_lEEESG_SH_NS4_8TiledMMAINS4_8MMA_AtomIJNS4_20SM100_MMA_F16BF16_SSISG_SG_fLi64ELi64ELNS4_4UMMA5MajorE0ELSM_0ELNSL_7ScaleInE0ELSN_0EEEEEENS4_6LayoutISC_NS5_IJNSA_ILi0EEESR_SR_EEEEENS5_IJNS4_10UnderscoreESU_SU_EEEEENS4_13SM90_TMA_LOADENS4_14ComposedLayoutINS4_7SwizzleILi3ELi4ELi3EEENS4_18smem_ptr_flag_bitsILi16EEENSQ_INS5_IJNSA_ILi8EEESE_EEENS5_IJSE_SB_EEEEEEEvNS4_8identityESX_S17_vS18_EENS_8epilogue10collective18CollectiveEpilogueINS1A_23Sm100TmaWarpSpecializedILi3ELi2ELi16ELb1ELb0EEEJSF_NS5_IJNSQ_ISE_SB_EENSQ_INSA_ILi32EEESB_EEEEESG_SH_SG_SH_NS1A_6fusion15FusionCallbacksIS1E_NS1J_17LinearCombinationISG_fSG_fLNS_15FloatRoundStyleE2EEESF_S1I_JEEENS4_5SM1004TMEM4LOAD26SM100_TMEM_LOAD_16dp256b4xESX_NSY_INSZ_ILi2ELi4ELi3EEES12_NSQ_INS5_IJS13_S1G_EEENS5_IJS1G_SB_EEEEEEENS4_17SM75_U32x4_LDSM_NENS4_14SM90_TMA_STOREES1X_NS4_17SM90_U32x4_STSM_NENS4_39AutoVectorizingCopyWithAssumedAlignmentILi128EEEEEEvvEEEEvNT_6ParamsE)
        /*0044*/ 	.word	0x00000000
.L_29:


//--------------------- .nv.compat                --------------------------
	.section	.nv.compat,"",@"SHT_CUDA_COMPAT_INFO"
	.align	4
        /*0000*/ 	.byte	0x02, 0x09, 0x01, 0x00, 0x02, 0x02, 0x02, 0x00, 0x02, 0x05, 0x05, 0x00, 0x03, 0x07, 0x01, 0x01
        /*0010*/ 	.byte	0x02, 0x03, 0x01, 0x00, 0x02, 0x06, 0x01, 0x00, 0x04, 0x0b, 0x08, 0x00, 0x09, 0x00, 0x00, 0x00
        /*0020*/ 	.byte	0x00, 0x00, 0x00, 0x00


//--------------------- .nv.info._ZN7cutlass13device_kernelINS_4gemm6kernel13GemmUniversalIN4cute5tupleIJiiiiEEENS1_10collective13CollectiveMmaINS1_35MainloopSm100TmaUmmaWarpSpecializedILi2ELi2ELi4ENS5_IJNS4_1CILi1EEESB_SB_EEEEENS5_IJNSA_ILi64EEESE_SE_EEENS_10bfloat16_tENS5_IJlSB_lEEESG_SH_NS4_8TiledMMAINS4_8MMA_AtomIJNS4_20SM100_MMA_F16BF16_SSISG_SG_fLi64ELi64ELNS4_4UMMA5MajorE0ELSM_0ELNSL_7ScaleInE0ELSN_0EEEEEENS4_6LayoutISC_NS5_IJNSA_ILi0EEESR_SR_EEEEENS5_IJNS4_10UnderscoreESU_SU_EEEEENS4_13SM90_TMA_LOADENS4_14ComposedLayoutINS4_7SwizzleILi3ELi4ELi3EEENS4_18smem_ptr_flag_bitsILi16EEENSQ_INS5_IJNSA_ILi8EEESE_EEENS5_IJSE_SB_EEEEEEEvNS4_8identityESX_S17_vS18_EENS_8epilogue10collective18CollectiveEpilogueINS1A_23Sm100TmaWarpSpecializedILi3ELi2ELi16ELb1ELb0EEEJSF_NS5_IJNSQ_ISE_SB_EENSQ_INSA_ILi32EEESB_EEEEESG_SH_SG_SH_NS1A_6fusion15FusionCallbacksIS1E_NS1J_17LinearCombinationISG_fSG_fLNS_15FloatRoundStyleE2EEESF_S1I_JEEENS4_5SM1004TMEM4LOAD26SM100_TMEM_LOAD_16dp256b4xESX_NSY_INSZ_ILi2ELi4ELi3EEES12_NSQ_INS5_IJS13_S1G_EEENS5_IJS1G_SB_EEEEEEENS4_17SM75_U32x4_LDSM_NENS4_14SM90_TMA_STOREES1X_NS4_17SM90_U32x4_STSM_NENS4_39AutoVectorizingCopyWithAssumedAlignmentILi128EEEEEEvvEEEEvNT_6ParamsE --------------------------
	.section	.nv.info._ZN7cutlass13device_kernelINS_4gemm6kernel13GemmUniversalIN4cute5tupleIJiiiiEEENS1_10collective13CollectiveMmaINS1_35MainloopSm100TmaUmmaWarpSpecializedILi2ELi2ELi4ENS5_IJNS4_1CILi1EEESB_SB_EEEEENS5_IJNSA_ILi64EEESE_SE_EEENS_10bfloat16_tENS5_IJlSB_lEEESG_SH_NS4_8TiledMMAINS4_8MMA_AtomIJNS4_20SM100_MMA_F16BF16_SSISG_SG_fLi64ELi64ELNS4_4UMMA5MajorE0ELSM_0ELNSL_7ScaleInE0ELSN_0EEEEEENS4_6LayoutISC_NS5_IJNSA_ILi0EEESR_SR_EEEEENS5_IJNS4_10UnderscoreESU_SU_EEEEENS4_13SM90_TMA_LOADENS4_14ComposedLayoutINS4_7SwizzleILi3ELi4ELi3EEENS4_18smem_ptr_flag_bitsILi16EEENSQ_INS5_IJNSA_ILi8EEESE_EEENS5_IJSE_SB_EEEEEEEvNS4_8identityESX_S17_vS18_EENS_8epilogue10collective18CollectiveEpilogueINS1A_23Sm100TmaWarpSpecializedILi3ELi2ELi16ELb1ELb0EEEJSF_NS5_IJNSQ_ISE_SB_EENSQ_INSA_ILi32EEESB_EEEEESG_SH_SG_SH_NS1A_6fusion15FusionCallbacksIS1E_NS1J_17LinearCombinationISG_fSG_fLNS_15FloatRoundStyleE2EEESF_S1I_JEEENS4_5SM1004TMEM4LOAD26SM100_TMEM_LOAD_16dp256b4xESX_NSY_INSZ_ILi2ELi4ELi3EEES12_NSQ_INS5_IJS13_S1G_EEENS5_IJS1G_SB_EEEEEEENS4_17SM75_U32x4_LDSM_NENS4_14SM90_TMA_STOREES1X_NS4_17SM90_U32x4_STSM_NENS4_39AutoVectorizingCopyWithAssumedAlignmentILi128EEEEEEvvEEEEvNT_6ParamsE,"",@"SHT_CUDA_INFO"
	.sectionflags	@""
	.align	4


	//----- nvinfo : EIATTR_CUDA_API_VERSION
	.align		4
        /*0000*/ 	.byte	0x04, 0x37
        /*0002*/ 	.short	(.L_31 - .L_30)
.L_30:
        /*0004*/ 	.word	0x00000082


	//----- nvinfo : EIATTR_KPARAM_INFO
	.align		4
.L_31:
        /*0008*/ 	.byte	0x04, 0x17
        /*000a*/ 	.short	(.L_33 - .L_32)
.L_32:
        /*000c*/ 	.word	0x00000000
        /*0010*/ 	.short	0x0000
        /*0012*/ 	.short	0x0000
        /*0014*/ 	.byte	0x00, 0xf0, 0x01, 0x20


	//----- nvinfo : EIATTR_AT_ENTRY_FRAGMENTS
	.align		4
.L_33:
        /*0018*/ 	.byte	0x04, 0x4f
        /*001a*/ 	.short	(.L_35 - .L_34)


	//   ....[0]....
.L_34:
        /*001c*/ 	.word	0x00000006


	//----- nvinfo : EIATTR_RESERVED_SMEM_USED
	.align		4
.L_35:
        /*0020*/ 	.byte	0x01, 0x41
	.zero		2


	//----- nvinfo : EIATTR_SPARSE_MMA_MASK
	.align		4
        /*0024*/ 	.byte	0x03, 0x50
        /*0026*/ 	.short	0x0000


	//----- nvinfo : EIATTR_TCGEN05_1CTA_USED
	.align		4
        /*0028*/ 	.byte	0x01, 0x51
	.zero		2


	//----- nvinfo : EIATTR_MAXREG_COUNT
	.align		4
        /*002c*/ 	.byte	0x03, 0x1b
        /*002e*/ 	.short	0x00ff


	//----- nvinfo : EIATTR_NUM_BARRIERS
	.align		4
        /*0030*/ 	.byte	0x02, 0x4c
        /*0032*/ 	.byte	0x07
	.zero		1


	//----- nvinfo : EIATTR_EXTERNS
	.align		4
        /*0034*/ 	.byte	0x04, 0x0f
        /*0036*/ 	.short	(.L_37 - .L_36)


	//   ....[0]....
	.align		4
.L_36:
        /*0038*/ 	.word	index@(__assertfail)


	//----- nvinfo : EIATTR_MERCURY_ISA_VERSION
	.align		4
.L_37:
        /*003c*/ 	.byte	0x03, 0x5f
        /*003e*/ 	.short	0x0101


	//----- nvinfo : EIATTR_INT_WARP_WIDE_INSTR_OFFSETS
	.align		4
        /*0040*/ 	.byte	0x04, 0x31
        /*0042*/ 	.short	(.L_39 - .L_38)


	//   ....[0]....
.L_38:
        /*0044*/ 	.word	0x00001d60


	//   ....[1]....
        /*0048*/ 	.word	0x000036e0


	//   ....[2]....
        /*004c*/ 	.word	0x00003710


	//   ....[3]....
        /*0050*/ 	.word	0x00003760


	//   ....[4]....
        /*0054*/ 	.word	0x00004040


	//   ....[5]....
        /*0058*/ 	.word	0x00004060


	//   ....[6]....
        /*005c*/ 	.word	0x00004330


	//   ....[7]....
        /*0060*/ 	.word	0x00004460


	//----- nvinfo : EIATTR_COOP_GROUP_MASK_REGIDS
	.align		4
.L_39:
        /*0064*/ 	.byte	0x04, 0x29
        /*0066*/ 	.short	(.L_41 - .L_40)


	//   ....[0]....
.L_40:
        /*0068*/ 	.word	0xffffffff


	//   ....[1]....
        /*006c*/ 	.word	0xffffffff


	//   ....[2]....
        /*0070*/ 	.word	0xffffffff


	//   ....[3]....
        /*0074*/ 	.word	0xffffffff


	//   ....[4]....
        /*0078*/ 	.word	0xffffffff


	//   ....[5]....
        /*007c*/ 	.word	0xffffffff


	//   ....[6]....
        /*0080*/ 	.word	0xffffffff


	//   ....[7]....
        /*0084*/ 	.word	0xffffffff


	//   ....[8]....
        /*0088*/ 	.word	0xffffffff


	//   ....[9]....
        /*008c*/ 	.word	0xffffffff


	//   ....[10]....
        /*0090*/ 	.word	0xffffffff


	//   ....[11]....
        /*0094*/ 	.word	0xffffffff


	//   ....[12]....
        /*0098*/ 	.word	0xffffffff


	//----- nvinfo : EIATTR_COOP_GROUP_INSTR_OFFSETS
	.align		4
.L_41:
        /*009c*/ 	.byte	0x04, 0x28
        /*009e*/ 	.short	(.L_43 - .L_42)


	//   ....[0]....
.L_42:
        /*00a0*/ 	.word	0x00000090


	//   ....[1]....
        /*00a4*/ 	.word	0x000004d0


	//   ....[2]....
        /*00a8*/ 	.word	0x00000600


	//   ....[3]....
        /*00ac*/ 	.word	0x00000780


	//   ....[4]....
        /*00b0*/ 	.word	0x00000880


	//   ....[5]....
        /*00b4*/ 	.word	0x000009f0


	//   ....[6]....
        /*00b8*/ 	.word	0x00000b90


	//   ....[7]....
        /*00bc*/ 	.word	0x00001c40


	//   ....[8]....
        /*00c0*/ 	.word	0x00002900


	//   ....[9]....
        /*00c4*/ 	.word	0x00002b10


	//   ....[10]....
        /*00c8*/ 	.word	0x00002b40


	//   ....[11]....
        /*00cc*/ 	.word	0x000035d0


	//   ....[12]....
        /*00d0*/ 	.word	0x00003800


	//----- nvinfo : EIATTR_VRC_CTA_INIT_COUNT
	.align		4
.L_43:
        /*00d4*/ 	.byte	0x02, 0x4a
        /*00d6*/ 	.byte	0x80
	.zero		1


	//----- nvinfo : EIATTR_SYSCALL_OFFSETS
	.align		4
        /*00d8*/ 	.byte	0x04, 0x46
        /*00da*/ 	.short	(.L_45 - .L_44)


	//   ....[0]....
.L_44:
        /*00dc*/ 	.word	0x00005040


	//   ....[1]....
        /*00e0*/ 	.word	0x00005130


	//   ....[2]....
        /*00e4*/ 	.word	0x00005910


	//   ....[3]....
        /*00e8*/ 	.word	0x00006250


	//----- nvinfo : EIATTR_MBARRIER_INSTR_OFFSETS
	.align		4
.L_45:
        /*00ec*/ 	.byte	0x04, 0x39
        /*00ee*/ 	.short	(.L_47 - .L_46)


	//   ....[0]....
.L_46:
        /*00f0*/ 	.word	0x000005b0
        /*00f4*/ 	.word	0x000000ff
        /*00f8*/ 	.word	0x00000000
        /*00fc*/ 	.short	0x0100
        /*00fe*/ 	.byte	0x05
	.zero		1


	//   ....[1]....
        /*0100*/ 	.word	0x000005c0
        /*0104*/ 	.word	0x000000ff
        /*0108*/ 	.word	0x00000010
        /*010c*/ 	.short	0x0100
        /*010e*/ 	.byte	0x05
	.zero		1


	//   ....[2]....
        /*0110*/ 	.word	0x000005d0
        /*0114*/ 	.word	0x000000ff
        /*0118*/ 	.word	0x00000008
        /*011c*/ 	.short	0x0100
        /*011e*/ 	.byte	0x05
	.zero		1


	//   ....[3]....
        /*0120*/ 	.word	0x000005e0
        /*0124*/ 	.word	0x000000ff
        /*0128*/ 	.word	0x00000018
        /*012c*/ 	.short	0x0100
        /*012e*/ 	.byte	0x05
	.zero		1


	//   ....[4]....
        /*0130*/ 	.word	0x00000710
        /*0134*/ 	.word	0x000000ff
        /*0138*/ 	.word	0x00000020
        /*013c*/ 	.short	0x0100
        /*013e*/ 	.byte	0x07
	.zero		1


	//   ....[5]....
        /*0140*/ 	.word	0x00000720
        /*0144*/ 	.word	0x000000ff
        /*0148*/ 	.word	0x00000038
        /*014c*/ 	.short	0x0100
        /*014e*/ 	.byte	0x07
	.zero		1


	//   ....[6]....
        /*0150*/ 	.word	0x00000730
        /*0154*/ 	.word	0x000000ff
        /*0158*/ 	.word	0x00000028
        /*015c*/ 	.short	0x0100
        /*015e*/ 	.byte	0x07
	.zero		1


	//   ....[7]....
        /*0160*/ 	.word	0x00000740
        /*0164*/ 	.word	0x000000ff
        /*0168*/ 	.word	0x00000040
        /*016c*/ 	.short	0x0100
        /*016e*/ 	.byte	0x07
	.zero		1


	//   ....[8]....
        /*0170*/ 	.word	0x00000750
        /*0174*/ 	.word	0x000000ff
        /*0178*/ 	.word	0x00000030
        /*017c*/ 	.short	0x0100
        /*017e*/ 	.byte	0x07
	.zero		1


	//   ....[9]....
        /*0180*/ 	.word	0x00000760
        /*0184*/ 	.word	0x000000ff
        /*0188*/ 	.word	0x00000048
        /*018c*/ 	.short	0x0100
        /*018e*/ 	.byte	0x07
	.zero		1


	//   ....[10]....
        /*0190*/ 	.word	0x00000850
        /*0194*/ 	.word	0x000000ff
        /*0198*/ 	.word	0x00000050
        /*019c*/ 	.short	0x0100
        /*019e*/ 	.byte	0x05
	.zero		1


	//   ....[11]....
        /*01a0*/ 	.word	0x00000860
        /*01a4*/ 	.word	0x000000ff
        /*01a8*/ 	.word	0x00000058
        /*01ac*/ 	.short	0x0100
        /*01ae*/ 	.byte	0x05
	.zero		1


	//   ....[12]....
        /*01b0*/ 	.word	0x000009a0
        /*01b4*/ 	.word	0x000000ff
        /*01b8*/ 	.word	0x00000060
        /*01bc*/ 	.short	0x0100
        /*01be*/ 	.byte	0x05
	.zero		1


	//   ....[13]....
        /*01c0*/ 	.word	0x000009b0
        /*01c4*/ 	.word	0x000000ff
        /*01c8*/ 	.word	0x00000070
        /*01cc*/ 	.short	0x0100
        /*01ce*/ 	.byte	0x05
	.zero		1


	//   ....[14]....
        /*01d0*/ 	.word	0x000009c0
        /*01d4*/ 	.word	0x000000ff
        /*01d8*/ 	.word	0x00000068
        /*01dc*/ 	.short	0x0100
        /*01de*/ 	.byte	0x05
	.zero		1


	//   ....[15]....
        /*01e0*/ 	.word	0x000009d0
        /*01e4*/ 	.word	0x000000ff
        /*01e8*/ 	.word	0x00000078
        /*01ec*/ 	.short	0x0100
        /*01ee*/ 	.byte	0x05
	.zero		1


	//   ....[16]....
        /*01f0*/ 	.word	0x00000b00
        /*01f4*/ 	.word	0x000000ff
        /*01f8*/ 	.word	0x00000080
        /*01fc*/ 	.short	0x0100
        /*01fe*/ 	.byte	0x07
	.zero		1


	//   ....[17]....
        /*0200*/ 	.word	0x00000b10
        /*0204*/ 	.word	0x000000ff
        /*0208*/ 	.word	0x000000a0
        /*020c*/ 	.short	0x0100
        /*020e*/ 	.byte	0x07
	.zero		1


	//   ....[18]....
        /*0210*/ 	.word	0x00000b20
        /*0214*/ 	.word	0x000000ff
        /*0218*/ 	.word	0x00000088
        /*021c*/ 	.short	0x0100
        /*021e*/ 	.byte	0x07
	.zero		1


	//   ....[19]....
        /*0220*/ 	.word	0x00000b30
        /*0224*/ 	.word	0x000000ff
        /*0228*/ 	.word	0x000000a8
        /*022c*/ 	.short	0x0100
        /*022e*/ 	.byte	0x07
	.zero		1


	//   ....[20]....
        /*0230*/ 	.word	0x00000b40
        /*0234*/ 	.word	0x000000ff
        /*0238*/ 	.word	0x00000090
        /*023c*/ 	.short	0x0100
        /*023e*/ 	.byte	0x07
	.zero		1


	//   ....[21]....
        /*0240*/ 	.word	0x00000b50
        /*0244*/ 	.word	0x000000ff
        /*0248*/ 	.word	0x000000b0
        /*024c*/ 	.short	0x0100
        /*024e*/ 	.byte	0x07
	.zero		1


	//   ....[22]....
        /*0250*/ 	.word	0x00000b60
        /*0254*/ 	.word	0x000000ff
        /*0258*/ 	.word	0x00000098
        /*025c*/ 	.short	0x0100
        /*025e*/ 	.byte	0x07
	.zero		1


	//   ....[23]....
        /*0260*/ 	.word	0x00000b70
        /*0264*/ 	.word	0x000000ff
        /*0268*/ 	.word	0x000000b8
        /*026c*/ 	.short	0x0100
        /*026e*/ 	.byte	0x07
	.zero		1


	//   ....[24]....
        /*0270*/ 	.word	0x00000c60
        /*0274*/ 	.word	0x000000ff
        /*0278*/ 	.word	0x000000c0
        /*027c*/ 	.short	0x0100
        /*027e*/ 	.byte	0x05
	.zero		1


	//   ....[25]....
        /*0280*/ 	.word	0x00000c70
        /*0284*/ 	.word	0x000000ff
        /*0288*/ 	.word	0x000000d0
        /*028c*/ 	.short	0x0100
        /*028e*/ 	.byte	0x05
	.zero		1


	//   ....[26]....
        /*0290*/ 	.word	0x00000c80
        /*0294*/ 	.word	0x000000ff
        /*0298*/ 	.word	0x000000c8
        /*029c*/ 	.short	0x0100
        /*029e*/ 	.byte	0x05
	.zero		1


	//   ....[27]....
        /*02a0*/ 	.word	0x00000c90
        /*02a4*/ 	.word	0x000000ff
        /*02a8*/ 	.word	0x000000d8
        /*02ac*/ 	.short	0x0100
        /*02ae*/ 	.byte	0x05
	.zero		1


	//   ....[28]....
        /*02b0*/ 	.word	0x00001560
        /*02b4*/ 	.word	0x00000002
        /*02b8*/ 	.word	0x000000d0
        /*02bc*/ 	.short	0x010a
        /*02be*/ 	.byte	0xff
	.zero		1


	//   ....[29]....
        /*02c0*/ 	.word	0x00001590
        /*02c4*/ 	.word	0x00000002
        /*02c8*/ 	.word	0x000000c0
        /*02cc*/ 	.short	0x0101
        /*02ce*/ 	.byte	0xff
	.zero		1


	//   ....[30]....
        /*02d0*/ 	.word	0x00001660
        /*02d4*/ 	.word	0x000000ff
        /*02d8*/ 	.word	0x00000010
        /*02dc*/ 	.short	0x010a
        /*02de*/ 	.byte	0x08
	.zero		1


	//   ....[31]....
        /*02e0*/ 	.word	0x00001700
        /*02e4*/ 	.word	0x000000ff
        /*02e8*/ 	.word	0x00000010
        /*02ec*/ 	.short	0x010a
        /*02ee*/ 	.byte	0x21
	.zero		1


	//   ....[32]....
        /*02f0*/ 	.word	0x00001860
        /*02f4*/ 	.word	0x000000ff
        /*02f8*/ 	.word	0x00000010
        /*02fc*/ 	.short	0x010a
        /*02fe*/ 	.byte	0x08
	.zero		1


	//   ....[33]....
        /*0300*/ 	.word	0x00001950
        /*0304*/ 	.word	0x000000ff
        /*0308*/ 	.word	0x00000058
        /*030c*/ 	.short	0x0101
        /*030e*/ 	.byte	0x04
	.zero		1


	//   ....[34]....
        /*0310*/ 	.word	0x00001970
        /*0314*/ 	.word	0x000000ff
        /*0318*/ 	.word	0x00000010
        /*031c*/ 	.short	0x010a
        /*031e*/ 	.byte	0x08
	.zero		1


	//   ....[35]....
        /*0320*/ 	.word	0x000019f0
        /*0324*/ 	.word	0x000000ff
        /*0328*/ 	.word	0x00000010
        /*032c*/ 	.short	0x010a
        /*032e*/ 	.byte	0x11
	.zero		1


	//   ....[36]....
        /*0330*/ 	.word	0x00001b50
        /*0334*/ 	.word	0x000000ff
        /*0338*/ 	.word	0x00000010
        /*033c*/ 	.short	0x010a
        /*033e*/ 	.byte	0x08
	.zero		1


	//   ....[37]....
        /*0340*/ 	.word	0x00001c70
        /*0344*/ 	.word	0x00000002
        /*0348*/ 	.word	0x00000060
        /*034c*/ 	.short	0x010a
        /*034e*/ 	.byte	0xff
	.zero		1


	//   ....[38]....
        /*0350*/ 	.word	0x00001d30
        /*0354*/ 	.word	0x00000002
        /*0358*/ 	.word	0x00000000
        /*035c*/ 	.short	0x0101
        /*035e*/ 	.byte	0xff
	.zero		1


	//   ....[39]....
        /*0360*/ 	.word	0x00002290
        /*0364*/ 	.word	0x000000ff
        /*0368*/ 	.word	0x00000000
        /*036c*/ 	.short	0x010a
        /*036e*/ 	.byte	0x04
	.zero		1


	//   ....[40]....
        /*0370*/ 	.word	0x00002330
        /*0374*/ 	.word	0x00000000
        /*0378*/ 	.word	0x00000000
        /*037c*/ 	.short	0x010a
        /*037e*/ 	.byte	0xff
	.zero		1


	//   ....[41]....
        /*0380*/ 	.word	0x00002450
        /*0384*/ 	.word	0x00000000
        /*0388*/ 	.word	0x000000c0
        /*038c*/ 	.short	0x010a
        /*038e*/ 	.byte	0xff
	.zero		1


	//   ....[42]....
        /*0390*/ 	.word	0x000024c0
        /*0394*/ 	.word	0x00000000
        /*0398*/ 	.word	0x00000000
        /*039c*/ 	.short	0x0101
        /*039e*/ 	.byte	0xff
	.zero		1


	//   ....[43]....
        /*03a0*/ 	.word	0x000024e0
        /*03a4*/ 	.word	0x000000ff
        /*03a8*/ 	.word	0x00000070
        /*03ac*/ 	.short	0x010a
        /*03ae*/ 	.byte	0x05
	.zero		1


	//   ....[44]....
        /*03b0*/ 	.word	0x00002600
        /*03b4*/ 	.word	0x00000000
        /*03b8*/ 	.word	0x00000060
        /*03bc*/ 	.short	0x010a
        /*03be*/ 	.byte	0xff
	.zero		1


	//   ....[45]....
        /*03c0*/ 	.word	0x00002700
        /*03c4*/ 	.word	0x00000000
        /*03c8*/ 	.word	0x00000000
        /*03cc*/ 	.short	0x0101
        /*03ce*/ 	.byte	0xff
	.zero		1


	//   ....[46]....
        /*03d0*/ 	.word	0x00002790
        /*03d4*/ 	.word	0x000000ff
        /*03d8*/ 	.word	0x00000070
        /*03dc*/ 	.short	0x0106
        /*03de*/ 	.byte	0x05
	.zero		1


	//   ....[47]....
        /*03e0*/ 	.word	0x000027b0
        /*03e4*/ 	.word	0x000000ff
        /*03e8*/ 	.word	0x00000070
        /*03ec*/ 	.short	0x010a
        /*03ee*/ 	.byte	0x05
	.zero		1


	//   ....[48]....
        /*03f0*/ 	.word	0x00002840
        /*03f4*/ 	.word	0x000000ff
        /*03f8*/ 	.word	0x00000070
        /*03fc*/ 	.short	0x0106
        /*03fe*/ 	.byte	0x04
	.zero		1


	//   ....[49]....
        /*0400*/ 	.word	0x00002880
        /*0404*/ 	.word	0x00000000
        /*0408*/ 	.word	0x00000070
        /*040c*/ 	.short	0x010a
        /*040e*/ 	.byte	0xff
	.zero		1


	//   ....[50]....
        /*0410*/ 	.word	0x00002dc0
        /*0414*/ 	.word	0x00000000
        /*0418*/ 	.word	0x00000060
        /*041c*/ 	.short	0x010a
        /*041e*/ 	.byte	0xff
	.zero		1


	//   ....[51]....
        /*0420*/ 	.word	0x00002ec0
        /*0424*/ 	.word	0x00000003
        /*0428*/ 	.word	0x00000000
        /*042c*/ 	.short	0x0101
        /*042e*/ 	.byte	0xff
	.zero		1


	//   ....[52]....
        /*0430*/ 	.word	0x00002ed0
        /*0434*/ 	.word	0x000000ff
        /*0438*/ 	.word	0x00000000
        /*043c*/ 	.short	0x010a
        /*043e*/ 	.byte	0x06
	.zero		1


	//   ....[53]....
        /*0440*/ 	.word	0x00002f50
        /*0444*/ 	.word	0x000000ff
        /*0448*/ 	.word	0x000000a0
        /*044c*/ 	.short	0x010a
        /*044e*/ 	.byte	0x07
	.zero		1


	//   ....[54]....
        /*0450*/ 	.word	0x00003030
        /*0454*/ 	.word	0x000000ff
        /*0458*/ 	.word	0x00000000
        /*045c*/ 	.short	0x010a
        /*045e*/ 	.byte	0x06
	.zero		1


	//   ....[55]....
        /*0460*/ 	.word	0x00003160
        /*0464*/ 	.word	0x000000ff
        /*0468*/ 	.word	0x00000000
        /*046c*/ 	.short	0x010a
        /*046e*/ 	.byte	0x1a
	.zero		1


	//   ....[56]....
        /*0470*/ 	.word	0x00003400
        /*0474*/ 	.word	0x000000ff
        /*0478*/ 	.word	0x00000000
        /*047c*/ 	.short	0x010a
        /*047e*/ 	.byte	0x06
	.zero		1


	//   ....[57]....
        /*0480*/ 	.word	0x00003490
        /*0484*/ 	.word	0x000000ff
        /*0488*/ 	.word	0x00000000
        /*048c*/ 	.short	0x010a
        /*048e*/ 	.byte	0x06
	.zero		1


	//   ....[58]....
        /*0490*/ 	.word	0x00003520
        /*0494*/ 	.word	0x000000ff
        /*0498*/ 	.word	0x00000000
        /*049c*/ 	.short	0x010a
        /*049e*/ 	.byte	0x06
	.zero		1


	//   ....[59]....
        /*04a0*/ 	.word	0x000035b0
        /*04a4*/ 	.word	0x000000ff
        /*04a8*/ 	.word	0x00000000
        /*04ac*/ 	.short	0x010a
        /*04ae*/ 	.byte	0x07
	.zero		1


	//   ....[60]....
        /*04b0*/ 	.word	0x000039e0
        /*04b4*/ 	.word	0x00000000
        /*04b8*/ 	.word	0x00000060
        /*04bc*/ 	.short	0x010a
        /*04be*/ 	.byte	0xff
	.zero		1


	//   ....[61]....
        /*04c0*/ 	.word	0x00003aa0
        /*04c4*/ 	.word	0x00000000
        /*04c8*/ 	.word	0x00000000
        /*04cc*/ 	.short	0x0101
        /*04ce*/ 	.byte	0xff
	.zero		1


	//   ....[62]....
        /*04d0*/ 	.word	0x00003dc0
        /*04d4*/ 	.word	0x000000ff
        /*04d8*/ 	.word	0x00000058
        /*04dc*/ 	.short	0x010a
        /*04de*/ 	.byte	0x07
	.zero		1


	//   ....[63]....
        /*04e0*/ 	.word	0x00003fe0
        /*04e4*/ 	.word	0x000000ff
        /*04e8*/ 	.word	0x00000038
        /*04ec*/ 	.short	0x010a
        /*04ee*/ 	.byte	0x0f
	.zero		1


	//   ....[64]....
        /*04f0*/ 	.word	0x000041e0
        /*04f4*/ 	.word	0x000000ff
        /*04f8*/ 	.word	0x00000020
        /*04fc*/ 	.short	0x010b
        /*04fe*/ 	.byte	0x0f
	.zero		1


	//   ....[65]....
        /*0500*/ 	.word	0x00004230
        /*0504*/ 	.word	0x000000ff
        /*0508*/ 	.word	0x00000000
        /*050c*/ 	.short	0x0101
        /*050e*/ 	.byte	0x10
	.zero		1


	//   ....[66]....
        /*0510*/ 	.word	0x00004270
        /*0514*/ 	.word	0x000000ff
        /*0518*/ 	.word	0x00000038
        /*051c*/ 	.short	0x010a
        /*051e*/ 	.byte	0x0d
	.zero		1


	//   ....[67]....
        /*0520*/ 	.word	0x000044b0
        /*0524*/ 	.word	0x000000ff
        /*0528*/ 	.word	0x00000020
        /*052c*/ 	.short	0x010b
        /*052e*/ 	.byte	0x0d
	.zero		1


	//   ....[68]....
        /*0530*/ 	.word	0x00004520
        /*0534*/ 	.word	0x000000ff
        /*0538*/ 	.word	0x00000000
        /*053c*/ 	.short	0x0101
        /*053e*/ 	.byte	0x0f
	.zero		1


	//   ....[69]....
        /*0540*/ 	.word	0x00004570
        /*0544*/ 	.word	0x000000ff
        /*0548*/ 	.word	0x00000000
        /*054c*/ 	.short	0x010a
        /*054e*/ 	.byte	0x04
	.zero		1


	//   ....[70]....
        /*0550*/ 	.word	0x00004600
        /*0554*/ 	.word	0x000000ff
        /*0558*/ 	.word	0x00000000
        /*055c*/ 	.short	0x010a
        /*055e*/ 	.byte	0x04
	.zero		1


	//   ....[71]....
        /*0560*/ 	.word	0x000046a0
        /*0564*/ 	.word	0x00000000
        /*0568*/ 	.word	0x00000000
        /*056c*/ 	.short	0x010a
        /*056e*/ 	.byte	0xff
	.zero		1


	//   ....[72]....
        /*0570*/ 	.word	0x00004a10
        /*0574*/ 	.word	0x00000000
        /*0578*/ 	.word	0x00000060
        /*057c*/ 	.short	0x010a
        /*057e*/ 	.byte	0xff
	.zero		1


	//   ....[73]....
        /*0580*/ 	.word	0x00004b20
        /*0584*/ 	.word	0x00000000
        /*0588*/ 	.word	0x00000000
        /*058c*/ 	.short	0x0101
        /*058e*/ 	.byte	0xff
	.zero		1


	//   ....[74]....
        /*0590*/ 	.word	0x00005530
        /*0594*/ 	.word	0x00000002
        /*0598*/ 	.word	0x00000020
        /*059c*/ 	.short	0x010a
        /*059e*/ 	.byte	0xff
	.zero		1


	//   ....[75]....
        /*05a0*/ 	.word	0x00005570
        /*05a4*/ 	.word	0x0000002c
        /*05a8*/ 	.word	0x00000080
        /*05ac*/ 	.short	0x010a
        /*05ae*/ 	.byte	0xff
	.zero		1


	//   ....[76]....
        /*05b0*/ 	.word	0x00005660
        /*05b4*/ 	.word	0x00000002
        /*05b8*/ 	.word	0x00000020
        /*05bc*/ 	.short	0x010a
        /*05be*/ 	.byte	0xff
	.zero		1


	//   ....[77]....
        /*05c0*/ 	.word	0x000057f0
        /*05c4*/ 	.word	0x0000002c
        /*05c8*/ 	.word	0x00000080
        /*05cc*/ 	.short	0x010a
        /*05ce*/ 	.byte	0xff
	.zero		1


	//   ....[78]....
        /*05d0*/ 	.word	0x00005fb0
        /*05d4*/ 	.word	0x00000000
        /*05d8*/ 	.word	0x00000000
        /*05dc*/ 	.short	0x0101
        /*05de*/ 	.byte	0xff
	.zero		1


	//   ....[79]....
        /*05e0*/ 	.word	0x00005fc0
        /*05e4*/ 	.word	0x00000002
        /*05e8*/ 	.word	0x00000020
        /*05ec*/ 	.short	0x010a
        /*05ee*/ 	.byte	0xff
	.zero		1


	//   ....[80]....
        /*05f0*/ 	.word	0x00006080
        /*05f4*/ 	.word	0x00000002
        /*05f8*/ 	.word	0x00000020
        /*05fc*/ 	.short	0x010a
        /*05fe*/ 	.byte	0xff
	.zero		1


	//   ....[81]....
        /*0600*/ 	.word	0x000063e0
        /*0604*/ 	.word	0x000000ff
        /*0608*/ 	.word	0x00000000
        /*060c*/ 	.short	0x0101
        /*060e*/ 	.byte	0x05
	.zero		1


	//   ....[82]....
        /*0610*/ 	.word	0x00006970
        /*0614*/ 	.word	0x00000000
        /*0618*/ 	.word	0x00000000
        /*061c*/ 	.short	0x0101
        /*061e*/ 	.byte	0xff
	.zero		1


	//   ....[83]....
        /*0620*/ 	.word	0x00006be0
        /*0624*/ 	.word	0x000000ff
        /*0628*/ 	.word	0x00000000
        /*062c*/ 	.short	0x0101
        /*062e*/ 	.byte	0x04
	.zero		1


	//   ....[84]....
        /*0630*/ 	.word	0x00006c00
        /*0634*/ 	.word	0x00000002
        /*0638*/ 	.word	0x000000d0
        /*063c*/ 	.short	0x010a
        /*063e*/ 	.byte	0xff
	.zero		1


	//   ....[85]....
        /*0640*/ 	.word	0x00006c60
        /*0644*/ 	.word	0x00000002
        /*0648*/ 	.word	0x00000010
        /*064c*/ 	.short	0x010a
        /*064e*/ 	.byte	0xff
	.zero		1


	//   ....[86]....
        /*0650*/ 	.word	0x00006cc0
        /*0654*/ 	.word	0x00000002
        /*0658*/ 	.word	0x00000010
        /*065c*/ 	.short	0x010a
        /*065e*/ 	.byte	0xff
	.zero		1


	//   ....[87]....
        /*0660*/ 	.word	0x00006d10
        /*0664*/ 	.word	0x00000002
        /*0668*/ 	.word	0x00000060
        /*066c*/ 	.short	0x010a
        /*066e*/ 	.byte	0xff
	.zero		1


	//   ....[88]....
        /*0670*/ 	.word	0x00006d70
        /*0674*/ 	.word	0x00000000
        /*0678*/ 	.word	0x00000000
        /*067c*/ 	.short	0x010a
        /*067e*/ 	.byte	0xff
	.zero		1


	//   ....[89]....
        /*0680*/ 	.word	0x00006dc0
        /*0684*/ 	.word	0x00000000
        /*0688*/ 	.word	0x000000c0
        /*068c*/ 	.short	0x010a
        /*068e*/ 	.byte	0xff
	.zero		1


	//   ....[90]....
        /*0690*/ 	.word	0x00006e20
        /*0694*/ 	.word	0x00000000
        /*0698*/ 	.word	0x00000070
        /*069c*/ 	.short	0x010a
        /*069e*/ 	.byte	0xff
	.zero		1


	//   ....[91]....
        /*06a0*/ 	.word	0x00006e70
        /*06a4*/ 	.word	0x00000000
        /*06a8*/ 	.word	0x00000060
        /*06ac*/ 	.short	0x010a
        /*06ae*/ 	.byte	0xff
	.zero		1


	//   ....[92]....
        /*06b0*/ 	.word	0x00006ed0
        /*06b4*/ 	.word	0x00000000
        /*06b8*/ 	.word	0x00000070
        /*06bc*/ 	.short	0x010a
        /*06be*/ 	.byte	0xff
	.zero		1


	//   ....[93]....
        /*06c0*/ 	.word	0x00006f20
        /*06c4*/ 	.word	0x00000000
        /*06c8*/ 	.word	0x00000060
        /*06cc*/ 	.short	0x010a
        /*06ce*/ 	.byte	0xff
	.zero		1


	//   ....[94]....
        /*06d0*/ 	.word	0x00006f80
        /*06d4*/ 	.word	0x00000002
        /*06d8*/ 	.word	0x000000a0
        /*06dc*/ 	.short	0x010a
        /*06de*/ 	.byte	0xff
	.zero		1


	//   ....[95]....
        /*06e0*/ 	.word	0x00006fe0
        /*06e4*/ 	.word	0x00000000
        /*06e8*/ 	.word	0x00000000
        /*06ec*/ 	.short	0x010a
        /*06ee*/ 	.byte	0xff
	.zero		1


	//   ....[96]....
        /*06f0*/ 	.word	0x00007040
        /*06f4*/ 	.word	0x00000000
        /*06f8*/ 	.word	0x00000000
        /*06fc*/ 	.short	0x010a
        /*06fe*/ 	.byte	0xff
	.zero		1


	//   ....[97]....
        /*0700*/ 	.word	0x000070a0
        /*0704*/ 	.word	0x00000000
        /*0708*/ 	.word	0x00000000
        /*070c*/ 	.short	0x010a
        /*070e*/ 	.byte	0xff
	.zero		1


	//   ....[98]....
        /*0710*/ 	.word	0x00007100
        /*0714*/ 	.word	0x00000000
        /*0718*/ 	.word	0x00000000
        /*071c*/ 	.short	0x010a
        /*071e*/ 	.byte	0xff
	.zero		1


	//   ....[99]....
        /*0720*/ 	.word	0x00007160
        /*0724*/ 	.word	0x00000000
        /*0728*/ 	.word	0x00000000
        /*072c*/ 	.short	0x010a
        /*072e*/ 	.byte	0xff
	.zero		1


	//   ....[100]....
        /*0730*/ 	.word	0x000071b0
        /*0734*/ 	.word	0x00000000
        /*0738*/ 	.word	0x00000060
        /*073c*/ 	.short	0x010a
        /*073e*/ 	.byte	0xff
	.zero		1


	//   ....[101]....
        /*0740*/ 	.word	0x00007210
        /*0744*/ 	.word	0x00000000
        /*0748*/ 	.word	0x00000058
        /*074c*/ 	.short	0x010a
        /*074e*/ 	.byte	0xff
	.zero		1


	//   ....[102]....
        /*0750*/ 	.word	0x00007270
        /*0754*/ 	.word	0x00000000
        /*0758*/ 	.word	0x00000038
        /*075c*/ 	.short	0x010a
        /*075e*/ 	.byte	0xff
	.zero		1


	//   ....[103]....
        /*0760*/ 	.word	0x000072d0
        /*0764*/ 	.word	0x00000000
        /*0768*/ 	.word	0x00000038
        /*076c*/ 	.short	0x010a
        /*076e*/ 	.byte	0xff
	.zero		1


	//   ....[104]....
        /*0770*/ 	.word	0x00007330
        /*0774*/ 	.word	0x00000000
        /*0778*/ 	.word	0x00000000
        /*077c*/ 	.short	0x010a
        /*077e*/ 	.byte	0xff
	.zero		1


	//   ....[105]....
        /*0780*/ 	.word	0x00007390
        /*0784*/ 	.word	0x00000000
        /*0788*/ 	.word	0x00000000
        /*078c*/ 	.short	0x010a
        /*078e*/ 	.byte	0xff
	.zero		1


	//   ....[106]....
        /*0790*/ 	.word	0x000073e0
        /*0794*/ 	.word	0x00000000
        /*0798*/ 	.word	0x00000060
        /*079c*/ 	.short	0x010a
        /*079e*/ 	.byte	0xff
	.zero		1


	//   ....[107]....
        /*07a0*/ 	.word	0x00007430
        /*07a4*/ 	.word	0x00000002
        /*07a8*/ 	.word	0x00000020
        /*07ac*/ 	.short	0x010a
        /*07ae*/ 	.byte	0xff
	.zero		1


	//   ....[108]....
        /*07b0*/ 	.word	0x00007480
        /*07b4*/ 	.word	0x0000002c
        /*07b8*/ 	.word	0x00000080
        /*07bc*/ 	.short	0x010a
        /*07be*/ 	.byte	0xff
	.zero		1


	//   ....[109]....
        /*07c0*/ 	.word	0x000074d0
        /*07c4*/ 	.word	0x00000002
        /*07c8*/ 	.word	0x00000020
        /*07cc*/ 	.short	0x010a
        /*07ce*/ 	.byte	0xff
	.zero		1


	//----- nvinfo : EIATTR_NUM_MBARRIERS
	.align		4
.L_47:
        /*07d0*/ 	.byte	0x03, 0x38
        /*07d2*/ 	.short	0x001c


	//----- nvinfo : EIATTR_EXIT_INSTR_OFFSETS
	.align		4
        /*07d4*/ 	.byte	0x04, 0x1c
        /*07d6*/ 	.short	(.L_49 - .L_48)


	//   ....[0]....
.L_48:
        /*07d8*/ 	.word	0x00002360


	//   ....[1]....
        /*07dc*/ 	.word	0x00002850


	//   ....[2]....
        /*07e0*/ 	.word	0x000028b0


	//   ....[3]....
        /*07e4*/ 	.word	0x00003810


	//   ....[4]....
        /*07e8*/ 	.word	0x000046d0


	//   ....[5]....
        /*07ec*/ 	.word	0x00004710


	//   ....[6]....
        /*07f0*/ 	.word	0x00006ad0


	//   ....[7]....
        /*07f4*/ 	.word	0x00006b50


	//   ....[8]....
        /*07f8*/ 	.word	0x00006b80


	//   ....[9]....
        /*07fc*/ 	.word	0x00006bf0


	//----- nvinfo : EIATTR_MAX_THREADS
	.align		4
.L_49:
        /*0800*/ 	.byte	0x04, 0x05
        /*0802*/ 	.short	(.L_51 - .L_50)
.L_50:
        /*0804*/ 	.word	0x00000100
        /*0808*/ 	.word	0x00000001
        /*080c*/ 	.word	0x00000001


	//----- nvinfo : EIATTR_CRS_STACK_SIZE
	.align		4
.L_51:
        /*0810*/ 	.byte	0x04, 0x1e
        /*0812*/ 	.short	(.L_53 - .L_52)
.L_52:
        /*0814*/ 	.word	0x00000000


	//----- nvinfo : EIATTR_CBANK_PARAM_SIZE
	.align		4
.L_53:
        /*0818*/ 	.byte	0x03, 0x19
        /*081a*/ 	.short	0x0800


	//----- nvinfo : EIATTR_PARAM_CBANK
	.align		4
        /*081c*/ 	.byte	0x04, 0x0a
        /*081e*/ 	.short	(.L_55 - .L_54)
	.align		4
.L_54:
        /*0820*/ 	.word	index@(.nv.constant0._ZN7cutlass13device_kernelINS_4gemm6kernel13GemmUniversalIN4cute5tupleIJiiiiEEENS1_10collective13CollectiveMmaINS1_35MainloopSm100TmaUmmaWarpSpecializedILi2ELi2ELi4ENS5_IJNS4_1CILi1EEESB_SB_EEEEENS5_IJNSA_ILi64EEESE_SE_EEENS_10bfloat16_tENS5_IJlSB_lEEESG_SH_NS4_8TiledMMAINS4_8MMA_AtomIJNS4_20SM100_MMA_F16BF16_SSISG_SG_fLi64ELi64ELNS4_4UMMA5MajorE0ELSM_0ELNSL_7ScaleInE0ELSN_0EEEEEENS4_6LayoutISC_NS5_IJNSA_ILi0EEESR_SR_EEEEENS5_IJNS4_10UnderscoreESU_SU_EEEEENS4_13SM90_TMA_LOADENS4_14ComposedLayoutINS4_7SwizzleILi3ELi4ELi3EEENS4_18smem_ptr_flag_bitsILi16EEENSQ_INS5_IJNSA_ILi8EEESE_EEENS5_IJSE_SB_EEEEEEEvNS4_8identityESX_S17_vS18_EENS_8epilogue10collective18CollectiveEpilogueINS1A_23Sm100TmaWarpSpecializedILi3ELi2ELi16ELb1ELb0EEEJSF_NS5_IJNSQ_ISE_SB_EENSQ_INSA_ILi32EEESB_EEEEESG_SH_SG_SH_NS1A_6fusion15FusionCallbacksIS1E_NS1J_17LinearCombinationISG_fSG_fLNS_15FloatRoundStyleE2EEESF_S1I_JEEENS4_5SM1004TMEM4LOAD26SM100_TMEM_LOAD_16dp256b4xESX_NSY_INSZ_ILi2ELi4ELi3EEES12_NSQ_INS5_IJS13_S1G_EEENS5_IJS1G_SB_EEEEEEENS4_17SM75_U32x4_LDSM_NENS4_14SM90_TMA_STOREES1X_NS4_17SM90_U32x4_STSM_NENS4_39AutoVectorizingCopyWithAssumedAlignmentILi128EEEEEEvvEEEEvNT_6ParamsE)
        /*0824*/ 	.short	0x0380
        /*0826*/ 	.short	0x0800


	//----- nvinfo : EIATTR_SW_WAR
	.align		4
.L_55:
        /*0828*/ 	.byte	0x04, 0x36
        /*082a*/ 	.short	(.L_57 - .L_56)
.L_56:
        /*082c*/ 	.word	0x00000008
.L_57:


//--------------------- .nv.callgraph             --------------------------
	.section	.nv.callgraph,"",@"SHT_CUDA_CALLGRAPH"
	.align	4
	.sectionentsize	8
	.align		4
        /*0000*/ 	.word	0x00000000
	.align		4
        /*0004*/ 	.word	0xffffffff
	.align		4
        /*0008*/ 	.word	index@(_ZN7cutlass13device_kernelINS_4gemm6kernel13GemmUniversalIN4cute5tupleIJiiiiEEENS1_10collective13CollectiveMmaINS1_35MainloopSm100TmaUmmaWarpSpecializedILi2ELi2ELi4ENS5_IJNS4_1CILi1EEESB_SB_EEEEENS5_IJNSA_ILi64EEESE_SE_EEENS_10bfloat16_tENS5_IJlSB_lEEESG_SH_NS4_8TiledMMAINS4_8MMA_AtomIJNS4_20SM100_MMA_F16BF16_SSISG_SG_fLi64ELi64ELNS4_4UMMA5MajorE0ELSM_0ELNSL_7ScaleInE0ELSN_0EEEEEENS4_6LayoutISC_NS5_IJNSA_ILi0EEESR_SR_EEEEENS5_IJNS4_10UnderscoreESU_SU_EEEEENS4_13SM90_TMA_LOADENS4_14ComposedLayoutINS4_7SwizzleILi3ELi4ELi3EEENS4_18smem_ptr_flag_bitsILi16EEENSQ_INS5_IJNSA_ILi8EEESE_EEENS5_IJSE_SB_EEEEEEEvNS4_8identityESX_S17_vS18_EENS_8epilogue10collective18CollectiveEpilogueINS1A_23Sm100TmaWarpSpecializedILi3ELi2ELi16ELb1ELb0EEEJSF_NS5_IJNSQ_ISE_SB_EENSQ_INSA_ILi32EEESB_EEEEESG_SH_SG_SH_NS1A_6fusion15FusionCallbacksIS1E_NS1J_17LinearCombinationISG_fSG_fLNS_15FloatRoundStyleE2EEESF_S1I_JEEENS4_5SM1004TMEM4LOAD26SM100_TMEM_LOAD_16dp256b4xESX_NSY_INSZ_ILi2ELi4ELi3EEES12_NSQ_INS5_IJS13_S1G_EEENS5_IJS1G_SB_EEEEEEENS4_17SM75_U32x4_LDSM_NENS4_14SM90_TMA_STOREES1X_NS4_17SM90_U32x4_STSM_NENS4_39AutoVectorizingCopyWithAssumedAlignmentILi128EEEEEEvvEEEEvNT_6ParamsE)
	.align		4
        /*000c*/ 	.word	index@(__assertfail)
	.align		4
        /*0010*/ 	.word	0x00000000
	.align		4
        /*0014*/ 	.word	0xfffffffe
	.align		4
        /*0018*/ 	.word	0x00000000
	.align		4
        /*001c*/ 	.word	0xfffffffd
	.align		4
        /*0020*/ 	.word	0x00000000
	.align		4
        /*0024*/ 	.word	0xfffffffc


//--------------------- .nv.constant4             --------------------------
	.section	.nv.constant4,"a",@progbits
	.align	8
	.align		8
.nv.constant4:
        /*0000*/ 	.dword	__assertfail
	.align		8
        /*0008*/ 	.dword	__unnamed_1
	.align		8
        /*0010*/ 	.dword	__unnamed_2
	.align		8
        /*0018*/ 	.dword	_ZN40_INTERNAL_d3605d03_4_k_cu_e365025e_345564cuda3std3__45__cpo5beginE
	.align		8
        /*0020*/ 	.dword	_ZN40_INTERNAL_d3605d03_4_k_cu_e365025e_345564cuda3std3__45__cpo3endE
	.align		8
        /*0028*/ 	.dword	_ZN40_INTERNAL_d3605d03_4_k_cu_e365025e_345564cuda3std3__45__cpo6cbeginE
	.align		8
        /*0030*/ 	.dword	_ZN40_INTERNAL_d3605d03_4_k_cu_e365025e_345564cuda3std3__45__cpo4cendE
	.align		8
        /*0038*/ 	.dword	_ZN40_INTERNAL_d3605d03_4_k_cu_e365025e_345564cuda3std3__442_GLOBAL__N__d3605d03_4_k_cu_e365025e_345566ignoreE
	.align		8
        /*0040*/ 	.dword	_ZN40_INTERNAL_d3605d03_4_k_cu_e365025e_345564cuda3std3__419piecewise_constructE
	.align		8
        /*0048*/ 	.dword	_ZN40_INTERNAL_d3605d03_4_k_cu_e365025e_345564cuda3std3__48in_placeE
	.align		8
        /*0050*/ 	.dword	_ZN40_INTERNAL_d3605d03_4_k_cu_e365025e_345564cuda3std6ranges3__45__cpo4swapE
	.align		8
        /*0058*/ 	.dword	_ZN40_INTERNAL_d3605d03_4_k_cu_e365025e_345564cuda3std6ranges3__45__cpo9iter_moveE
	.align		8
        /*0060*/ 	.dword	_ZN40_INTERNAL_d3605d03_4_k_cu_e365025e_345564cute7productE
	.align		8
        /*0068*/ 	.dword	_ZN40_INTERNAL_d3605d03_4_k_cu_e365025e_345564cute1_E
	.align		8
        /*0070*/ 	.dword	$str$25
	.align		8
        /*0078*/ 	.dword	$str$26
	.align		8
        /*0080*/ 	.dword	$str$27
	.align		8
        /*0088*/ 	.dword	$str$28


//--------------------- .text._ZN7cutlass13device_kernelINS_4gemm6kernel13GemmUniversalIN4cute5tupleIJiiiiEEENS1_10collective13CollectiveMmaINS1_35MainloopSm100TmaUmmaWarpSpecializedILi2ELi2ELi4ENS5_IJNS4_1CILi1EEESB_SB_EEEEENS5_IJNSA_ILi64EEESE_SE_EEENS_10bfloat16_tENS5_IJlSB_lEEESG_SH_NS4_8TiledMMAINS4_8MMA_AtomIJNS4_20SM100_MMA_F16BF16_SSISG_SG_fLi64ELi64ELNS4_4UMMA5MajorE0ELSM_0ELNSL_7ScaleInE0ELSN_0EEEEEENS4_6LayoutISC_NS5_IJNSA_ILi0EEESR_SR_EEEEENS5_IJNS4_10UnderscoreESU_SU_EEEEENS4_13SM90_TMA_LOADENS4_14ComposedLayoutINS4_7SwizzleILi3ELi4ELi3EEENS4_18smem_ptr_flag_bitsILi16EEENSQ_INS5_IJNSA_ILi8EEESE_EEENS5_IJSE_SB_EEEEEEEvNS4_8identityESX_S17_vS18_EENS_8epilogue10collective18CollectiveEpilogueINS1A_23Sm100TmaWarpSpecializedILi3ELi2ELi16ELb1ELb0EEEJSF_NS5_IJNSQ_ISE_SB_EENSQ_INSA_ILi32EEESB_EEEEESG_SH_SG_SH_NS1A_6fusion15FusionCallbacksIS1E_NS1J_17LinearCombinationISG_fSG_fLNS_15FloatRoundStyleE2EEESF_S1I_JEEENS4_5SM1004TMEM4LOAD26SM100_TMEM_LOAD_16dp256b4xESX_NSY_INSZ_ILi2ELi4ELi3EEES12_NSQ_INS5_IJS13_S1G_EEENS5_IJS1G_SB_EEEEEEENS4_17SM75_U32x4_LDSM_NENS4_14SM90_TMA_STOREES1X_NS4_17SM90_U32x4_STSM_NENS4_39AutoVectorizingCopyWithAssumedAlignmentILi128EEEEEEvvEEEEvNT_6ParamsE --------------------------
	.section	.text._ZN7cutlass13device_kernelINS_4gemm6kernel13GemmUniversalIN4cute5tupleIJiiiiEEENS1_10collective13CollectiveMmaINS1_35MainloopSm100TmaUmmaWarpSpecializedILi2ELi2ELi4ENS5_IJNS4_1CILi1EEESB_SB_EEEEENS5_IJNSA_ILi64EEESE_SE_EEENS_10bfloat16_tENS5_IJlSB_lEEESG_SH_NS4_8TiledMMAINS4_8MMA_AtomIJNS4_20SM100_MMA_F16BF16_SSISG_SG_fLi64ELi64ELNS4_4UMMA5MajorE0ELSM_0ELNSL_7ScaleInE0ELSN_0EEEEEENS4_6LayoutISC_NS5_IJNSA_ILi0EEESR_SR_EEEEENS5_IJNS4_10UnderscoreESU_SU_EEEEENS4_13SM90_TMA_LOADENS4_14ComposedLayoutINS4_7SwizzleILi3ELi4ELi3EEENS4_18smem_ptr_flag_bitsILi16EEENSQ_INS5_IJNSA_ILi8EEESE_EEENS5_IJSE_SB_EEEEEEEvNS4_8identityESX_S17_vS18_EENS_8epilogue10collective18CollectiveEpilogueINS1A_23Sm100TmaWarpSpecializedILi3ELi2ELi16ELb1ELb0EEEJSF_NS5_IJNSQ_ISE_SB_EENSQ_INSA_ILi32EEESB_EEEEESG_SH_SG_SH_NS1A_6fusion15FusionCallbacksIS1E_NS1J_17LinearCombinationISG_fSG_fLNS_15FloatRoundStyleE2EEESF_S1I_JEEENS4_5SM1004TMEM4LOAD26SM100_TMEM_LOAD_16dp256b4xESX_NSY_INSZ_ILi2ELi4ELi3EEES12_NSQ_INS5_IJS13_S1G_EEENS5_IJS1G_SB_EEEEEEENS4_17SM75_U32x4_LDSM_NENS4_14SM90_TMA_STOREES1X_NS4_17SM90_U32x4_STSM_NENS4_39AutoVectorizingCopyWithAssumedAlignmentILi128EEEEEEvvEEEEvNT_6ParamsE,"ax",@progbits
	.align	128
.text._ZN7cutlass13device_kernelINS_4gemm6kernel13GemmUniversalIN4cute5tupleIJiiiiEEENS1_10collective13CollectiveMmaINS1_35MainloopSm100TmaUmmaWarpSpecializedILi2ELi2ELi4ENS5_IJNS4_1CILi1EEESB_SB_EEEEENS5_IJNSA_ILi64EEESE_SE_EEENS_10bfloat16_tENS5_IJlSB_lEEESG_SH_NS4_8TiledMMAINS4_8MMA_AtomIJNS4_20SM100_MMA_F16BF16_SSISG_SG_fLi64ELi64ELNS4_4UMMA5MajorE0ELSM_0ELNSL_7ScaleInE0ELSN_0EEEEEENS4_6LayoutISC_NS5_IJNSA_ILi0EEESR_SR_EEEEENS5_IJNS4_10UnderscoreESU_SU_EEEEENS4_13SM90_TMA_LOADENS4_14ComposedLayoutINS4_7SwizzleILi3ELi4ELi3EEENS4_18smem_ptr_flag_bitsILi16EEENSQ_INS5_IJNSA_ILi8EEESE_EEENS5_IJSE_SB_EEEEEEEvNS4_8identityESX_S17_vS18_EENS_8epilogue10collective18CollectiveEpilogueINS1A_23Sm100TmaWarpSpecializedILi3ELi2ELi16ELb1ELb0EEEJSF_NS5_IJNSQ_ISE_SB_EENSQ_INSA_ILi32EEESB_EEEEESG_SH_SG_SH_NS1A_6fusion15FusionCallbacksIS1E_NS1J_17LinearCombinationISG_fSG_fLNS_15FloatRoundStyleE2EEESF_S1I_JEEENS4_5SM1004TMEM4LOAD26SM100_TMEM_LOAD_16dp256b4xESX_NSY_INSZ_ILi2ELi4ELi3EEES12_NSQ_INS5_IJS13_S1G_EEENS5_IJS1G_SB_EEEEEEENS4_17SM75_U32x4_LDSM_NENS4_14SM90_TMA_STOREES1X_NS4_17SM90_U32x4_STSM_NENS4_39AutoVectorizingCopyWithAssumedAlignmentILi128EEEEEEvvEEEEvNT_6ParamsE:
        .type           _ZN7cutlass13device_kernelINS_4gemm6kernel13GemmUniversalIN4cute5tupleIJiiiiEEENS1_10collective13CollectiveMmaINS1_35MainloopSm100TmaUmmaWarpSpecializedILi2ELi2ELi4ENS5_IJNS4_1CILi1EEESB_SB_EEEEENS5_IJNSA_ILi64EEESE_SE_EEENS_10bfloat16_tENS5_IJlSB_lEEESG_SH_NS4_8TiledMMAINS4_8MMA_AtomIJNS4_20SM100_MMA_F16BF16_SSISG_SG_fLi64ELi64ELNS4_4UMMA5MajorE0ELSM_0ELNSL_7ScaleInE0ELSN_0EEEEEENS4_6LayoutISC_NS5_IJNSA_ILi0EEESR_SR_EEEEENS5_IJNS4_10UnderscoreESU_SU_EEEEENS4_13SM90_TMA_LOADENS4_14ComposedLayoutINS4_7SwizzleILi3ELi4ELi3EEENS4_18smem_ptr_flag_bitsILi16EEENSQ_INS5_IJNSA_ILi8EEESE_EEENS5_IJSE_SB_EEEEEEEvNS4_8identityESX_S17_vS18_EENS_8epilogue10collective18CollectiveEpilogueINS1A_23Sm100TmaWarpSpecializedILi3ELi2ELi16ELb1ELb0EEEJSF_NS5_IJNSQ_ISE_SB_EENSQ_INSA_ILi32EEESB_EEEEESG_SH_SG_SH_NS1A_6fusion15FusionCallbacksIS1E_NS1J_17LinearCombinationISG_fSG_fLNS_15FloatRoundStyleE2EEESF_S1I_JEEENS4_5SM1004TMEM4LOAD26SM100_TMEM_LOAD_16dp256b4xESX_NSY_INSZ_ILi2ELi4ELi3EEES12_NSQ_INS5_IJS13_S1G_EEENS5_IJS1G_SB_EEEEEEENS4_17SM75_U32x4_LDSM_NENS4_14SM90_TMA_STOREES1X_NS4_17SM90_U32x4_STSM_NENS4_39AutoVectorizingCopyWithAssumedAlignmentILi128EEEEEEvvEEEEvNT_6ParamsE,@function
        .size           _ZN7cutlass13device_kernelINS_4gemm6kernel13GemmUniversalIN4cute5tupleIJiiiiEEENS1_10collective13CollectiveMmaINS1_35MainloopSm100TmaUmmaWarpSpecializedILi2ELi2ELi4ENS5_IJNS4_1CILi1EEESB_SB_EEEEENS5_IJNSA_ILi64EEESE_SE_EEENS_10bfloat16_tENS5_IJlSB_lEEESG_SH_NS4_8TiledMMAINS4_8MMA_AtomIJNS4_20SM100_MMA_F16BF16_SSISG_SG_fLi64ELi64ELNS4_4UMMA5MajorE0ELSM_0ELNSL_7ScaleInE0ELSN_0EEEEEENS4_6LayoutISC_NS5_IJNSA_ILi0EEESR_SR_EEEEENS5_IJNS4_10UnderscoreESU_SU_EEEEENS4_13SM90_TMA_LOADENS4_14ComposedLayoutINS4_7SwizzleILi3ELi4ELi3EEENS4_18smem_ptr_flag_bitsILi16EEENSQ_INS5_IJNSA_ILi8EEESE_EEENS5_IJSE_SB_EEEEEEEvNS4_8identityESX_S17_vS18_EENS_8epilogue10collective18CollectiveEpilogueINS1A_23Sm100TmaWarpSpecializedILi3ELi2ELi16ELb1ELb0EEEJSF_NS5_IJNSQ_ISE_SB_EENSQ_INSA_ILi32EEESB_EEEEESG_SH_SG_SH_NS1A_6fusion15FusionCallbacksIS1E_NS1J_17LinearCombinationISG_fSG_fLNS_15FloatRoundStyleE2EEESF_S1I_JEEENS4_5SM1004TMEM4LOAD26SM100_TMEM_LOAD_16dp256b4xESX_NSY_INSZ_ILi2ELi4ELi3EEES12_NSQ_INS5_IJS13_S1G_EEENS5_IJS1G_SB_EEEEEEENS4_17SM75_U32x4_LDSM_NENS4_14SM90_TMA_STOREES1X_NS4_17SM90_U32x4_STSM_NENS4_39AutoVectorizingCopyWithAssumedAlignmentILi128EEEEEEvvEEEEvNT_6ParamsE,(.L_x_148 - _ZN7cutlass13device_kernelINS_4gemm6kernel13GemmUniversalIN4cute5tupleIJiiiiEEENS1_10collective13CollectiveMmaINS1_35MainloopSm100TmaUmmaWarpSpecializedILi2ELi2ELi4ENS5_IJNS4_1CILi1EEESB_SB_EEEEENS5_IJNSA_ILi64EEESE_SE_EEENS_10bfloat16_tENS5_IJlSB_lEEESG_SH_NS4_8TiledMMAINS4_8MMA_AtomIJNS4_20SM100_MMA_F16BF16_SSISG_SG_fLi64ELi64ELNS4_4UMMA5MajorE0ELSM_0ELNSL_7ScaleInE0ELSN_0EEEEEENS4_6LayoutISC_NS5_IJNSA_ILi0EEESR_SR_EEEEENS5_IJNS4_10UnderscoreESU_SU_EEEEENS4_13SM90_TMA_LOADENS4_14ComposedLayoutINS4_7SwizzleILi3ELi4ELi3EEENS4_18smem_ptr_flag_bitsILi16EEENSQ_INS5_IJNSA_ILi8EEESE_EEENS5_IJSE_SB_EEEEEEEvNS4_8identityESX_S17_vS18_EENS_8epilogue10collective18CollectiveEpilogueINS1A_23Sm100TmaWarpSpecializedILi3ELi2ELi16ELb1ELb0EEEJSF_NS5_IJNSQ_ISE_SB_EENSQ_INSA_ILi32EEESB_EEEEESG_SH_SG_SH_NS1A_6fusion15FusionCallbacksIS1E_NS1J_17LinearCombinationISG_fSG_fLNS_15FloatRoundStyleE2EEESF_S1I_JEEENS4_5SM1004TMEM4LOAD26SM100_TMEM_LOAD_16dp256b4xESX_NSY_INSZ_ILi2ELi4ELi3EEES12_NSQ_INS5_IJS13_S1G_EEENS5_IJS1G_SB_EEEEEEENS4_17SM75_U32x4_LDSM_NENS4_14SM90_TMA_STOREES1X_NS4_17SM90_U32x4_STSM_NENS4_39AutoVectorizingCopyWithAssumedAlignmentILi128EEEEEEvvEEEEvNT_6ParamsE)
        .other          _ZN7cutlass13device_kernelINS_4gemm6kernel13GemmUniversalIN4cute5tupleIJiiiiEEENS1_10collective13CollectiveMmaINS1_35MainloopSm100TmaUmmaWarpSpecializedILi2ELi2ELi4ENS5_IJNS4_1CILi1EEESB_SB_EEEEENS5_IJNSA_ILi64EEESE_SE_EEENS_10bfloat16_tENS5_IJlSB_lEEESG_SH_NS4_8TiledMMAINS4_8MMA_AtomIJNS4_20SM100_MMA_F16BF16_SSISG_SG_fLi64ELi64ELNS4_4UMMA5MajorE0ELSM_0ELNSL_7ScaleInE0ELSN_0EEEEEENS4_6LayoutISC_NS5_IJNSA_ILi0EEESR_SR_EEEEENS5_IJNS4_10UnderscoreESU_SU_EEEEENS4_13SM90_TMA_LOADENS4_14ComposedLayoutINS4_7SwizzleILi3ELi4ELi3EEENS4_18smem_ptr_flag_bitsILi16EEENSQ_INS5_IJNSA_ILi8EEESE_EEENS5_IJSE_SB_EEEEEEEvNS4_8identityESX_S17_vS18_EENS_8epilogue10collective18CollectiveEpilogueINS1A_23Sm100TmaWarpSpecializedILi3ELi2ELi16ELb1ELb0EEEJSF_NS5_IJNSQ_ISE_SB_EENSQ_INSA_ILi32EEESB_EEEEESG_SH_SG_SH_NS1A_6fusion15FusionCallbacksIS1E_NS1J_17LinearCombinationISG_fSG_fLNS_15FloatRoundStyleE2EEESF_S1I_JEEENS4_5SM1004TMEM4LOAD26SM100_TMEM_LOAD_16dp256b4xESX_NSY_INSZ_ILi2ELi4ELi3EEES12_NSQ_INS5_IJS13_S1G_EEENS5_IJS1G_SB_EEEEEEENS4_17SM75_U32x4_LDSM_NENS4_14SM90_TMA_STOREES1X_NS4_17SM90_U32x4_STSM_NENS4_39AutoVectorizingCopyWithAssumedAlignmentILi128EEEEEEvvEEEEvNT_6ParamsE,@"STO_CUDA_ENTRY STV_DEFAULT"
_ZN7cutlass13device_kernelINS_4gemm6kernel13GemmUniversalIN4cute5tupleIJiiiiEEENS1_10collective13CollectiveMmaINS1_35MainloopSm100TmaUmmaWarpSpecializedILi2ELi2ELi4ENS5_IJNS4_1CILi1EEESB_SB_EEEEENS5_IJNSA_ILi64EEESE_SE_EEENS_10bfloat16_tENS5_IJlSB_lEEESG_SH_NS4_8TiledMMAINS4_8MMA_AtomIJNS4_20SM100_MMA_F16BF16_SSISG_SG_fLi64ELi64ELNS4_4UMMA5MajorE0ELSM_0ELNSL_7ScaleInE0ELSN_0EEEEEENS4_6LayoutISC_NS5_IJNSA_ILi0EEESR_SR_EEEEENS5_IJNS4_10UnderscoreESU_SU_EEEEENS4_13SM90_TMA_LOADENS4_14ComposedLayoutINS4_7SwizzleILi3ELi4ELi3EEENS4_18smem_ptr_flag_bitsILi16EEENSQ_INS5_IJNSA_ILi8EEESE_EEENS5_IJSE_SB_EEEEEEEvNS4_8identityESX_S17_vS18_EENS_8epilogue10collective18CollectiveEpilogueINS1A_23Sm100TmaWarpSpecializedILi3ELi2ELi16ELb1ELb0EEEJSF_NS5_IJNSQ_ISE_SB_EENSQ_INSA_ILi32EEESB_EEEEESG_SH_SG_SH_NS1A_6fusion15FusionCallbacksIS1E_NS1J_17LinearCombinationISG_fSG_fLNS_15FloatRoundStyleE2EEESF_S1I_JEEENS4_5SM1004TMEM4LOAD26SM100_TMEM_LOAD_16dp256b4xESX_NSY_INSZ_ILi2ELi4ELi3EEES12_NSQ_INS5_IJS13_S1G_EEENS5_IJS1G_SB_EEEEEEENS4_17SM75_U32x4_LDSM_NENS4_14SM90_TMA_STOREES1X_NS4_17SM90_U32x4_STSM_NENS4_39AutoVectorizingCopyWithAssumedAlignmentILi128EEEEEEvvEEEEvNT_6ParamsE:
[----:B------:R-:W1:Y:S01]  /*0000*/  LDC R1, c[0x0][0x37c] ;  /* 0x0000df00ff017b82 */ /* 0x000e620000000800 */
[----:B------:R-:W2:Y:S01]  /*0010*/  S2R R70, SR_TID.X ;  /* 0x0000000000467919 */ /* 0x000ea20000002100 */
[----:B------:R-:W3:Y:S01]  /*0020*/  LDCU.64 UR4, c[0x0][0x890] ;  /* 0x00011200ff0477ac */ /* 0x000ee20008000a00 */
[----:B------:R-:W-:Y:S02]  /*0030*/  PRMT R60, RZ, 0x7610, R60 ;  /* 0x00007610ff3c7816 */ /* 0x000fe4000000003c */
[----:B------:R-:W-:Y:S01]  /*0040*/  ELECT P5, URZ, PT ;  /* 0x0000000000ff782f */ /* 0x000fe200038a0000 */
[----:B------:R-:W4:Y:S01]  /*0050*/  LDCU.64 UR46, c[0x0][0x358] ;  /* 0x00006b00ff2e77ac */ /* 0x000f220008000a00 */
[----:B---3--:R-:W-:-:S04]  /*0060*/  UISETP.NE.U32.AND UP0, UPT, UR4, URZ, UPT ;  /* 0x000000ff0400728c */ /* 0x008fc8000bf05070 */
[----:B------:R-:W-:Y:S01]  /*0070*/  UISETP.NE.AND.EX UP0, UPT, UR5, URZ, UPT, UP0 ;  /* 0x000000ff0500728c */ /* 0x000fe2000bf05300 */
[----:B--2---:R-:W-:-:S05]  /*0080*/  SHF.R.U32.HI R65, RZ, 0x5, R70 ;  /* 0x00000005ff417819 */ /* 0x004fca0000011646 */
[----:B------:R-:W2:Y:S02]  /*0090*/  SHFL.IDX PT, R0, R65, RZ, 0x1f ;  /* 0x00001fff41007589 */ /* 0x000ea400000e0000 */
[----:B--2---:R-:W-:Y:S01]  /*00a0*/  R2UR UR8, R0 ;  /* 0x00000000000872ca */ /* 0x004fe200000e0000 */
[----:B-1--4-:R-:W-:-:S14]  /*00b0*/  BRA.U UP0, `(.L_x_0) ;  /* 0x00000001002c7547 */ /* 0x012fdc000b800000 */
[----:B------:R-:W1:Y:S02]  /*00c0*/  LDCU.64 UR6, c[0x0][0x888] ;  /* 0x00011100ff0677ac */ /* 0x000e640008000a00 */
[----:B-1----:R-:W-:-:S04]  /*00d0*/  UISETP.NE.U32.AND UP0, UPT, UR6, URZ, UPT ;  /* 0x000000ff0600728c */ /* 0x002fc8000bf05070 */
[----:B------:R-:W-:-:S09]  /*00e0*/  UISETP.NE.AND.EX UP0, UPT, UR7, URZ, UPT, UP0 ;  /* 0x000000ff0700728c */ /* 0x000fd2000bf05300 */
[----:B------:R-:W-:Y:S05]  /*00f0*/  BRA.U !UP0, `(.L_x_1) ;  /* 0x0000000108107547 */ /* 0x000fea000b800000 */
[----:B------:R-:W1:Y:S02]  /*0100*/  LDC.64 R2, c[0x0][0x888] ;  /* 0x00022200ff027b82 */ /* 0x000e640000000a00 */
[----:B-1----:R1:W5:Y:S01]  /*0110*/  LDG.E R35, desc[UR46][R2.64] ;  /* 0x0000002e02237981 */ /* 0x002362000c1e1900 */
[----:B------:R-:W-:Y:S01]  /*0120*/  HFMA2 R60, -RZ, RZ, 0, 5.9604644775390625e-08 ;  /* 0x00000001ff3c7431 */ /* 0x000fe200000001ff */
[----:B------:R-:W-:Y:S05]  /*0130*/  BRA `(.L_x_0) ;  /* 0x00000000000c7947 */ /* 0x000fea0003800000 */
.L_x_1:
[----:B------:R-:W1:Y:S01]  /*0140*/  LDCU UR6, c[0x0][0x880] ;  /* 0x00011000ff0677ac */ /* 0x000e620008000800 */
[----:B------:R-:W-:Y:S01]  /*0150*/  HFMA2 R60, -RZ, RZ, 0, 5.9604644775390625e-08 ;  /* 0x00000001ff3c7431 */ /* 0x000fe200000001ff */
[----:B-1----:R-:W-:-:S07]  /*0160*/  MOV R35, UR6 ;  /* 0x0000000600237c02 */ /* 0x002fce0008000f00 */
.L_x_0:
[----:B------:R-:W2:Y:S02]  /*0170*/  LDCU.64 UR6, c[0x0][0x8b0] ;  /* 0x00011600ff0677ac */ /* 0x000ea40008000a00 */
[----:B--2---:R-:W-:-:S04]  /*0180*/  UISETP.NE.U32.AND UP0, UPT, UR6, URZ, UPT ;  /* 0x000000ff0600728c */ /* 0x004fc8000bf05070 */
[----:B------:R-:W-:-:S09]  /*0190*/  UISETP.NE.AND.EX UP0, UPT, UR7, URZ, UPT, UP0 ;  /* 0x000000ff0700728c */ /* 0x000fd2000bf05300 */
[----:B------:R-:W-:Y:S05]  /*01a0*/  BRA.U UP0, `(.L_x_2) ;  /* 0x0000000100247547 */ /* 0x000fea000b800000 */
[----:B------:R-:W2:Y:S02]  /*01b0*/  LDCU.64 UR6, c[0x0][0x8a8] ;  /* 0x00011500ff0677ac */ /* 0x000ea40008000a00 */
[----:B--2---:R-:W-:-:S04]  /*01c0*/  UISETP.NE.U32.AND UP0, UPT, UR6, URZ, UPT ;  /* 0x000000ff0600728c */ /* 0x004fc8000bf05070 */
[----:B------:R-:W-:-:S09]  /*01d0*/  UISETP.NE.AND.EX UP0, UPT, UR7, URZ, UPT, UP0 ;  /* 0x000000ff0700728c */ /* 0x000fd2000bf05300 */
[----:B------:R-:W-:Y:S05]  /*01e0*/  BRA.U !UP0, `(.L_x_3) ;  /* 0x00000001080c7547 */ /* 0x000fea000b800000 */
[----:B-1----:R-:W1:Y:S02]  /*01f0*/  LDC.64 R2, c[0x0][0x8a8] ;  /* 0x00022a00ff027b82 */ /* 0x002e640000000a00 */
[----:B-1----:R2:W5:Y:S01]  /*0200*/  LDG.E R33, desc[UR46][R2.64] ;  /* 0x0000002e02217981 */ /* 0x002562000c1e1900 */
[----:B------:R-:W-:Y:S05]  /*0210*/  BRA `(.L_x_2) ;  /* 0x0000000000087947 */ /* 0x000fea0003800000 */
.L_x_3:
[----:B------:R-:W2:Y:S02]  /*0220*/  LDCU UR6, c[0x0][0x8a0] ;  /* 0x00011400ff0677ac */ /* 0x000ea40008000800 */
[----:B--2---:R-:W-:Y:S02]  /*0230*/  MOV R33, UR6 ;  /* 0x0000000600217c02 */ /* 0x004fe40008000f00 */
.L_x_2:
[----:B------:R-:W-:Y:S01]  /*0240*/  IMAD.U32 R0, RZ, RZ, UR8 ;  /* 0x00000008ff007e24 */ /* 0x000fe2000f8e00ff */
[----:B------:R-:W-:Y:S04]  /*0250*/  BSSY.RECONVERGENT B0, `(.L_x_4) ;  /* 0x000000c000007945 */ /* 0x000fe80003800200 */
[C---:B------:R-:W-:Y:S02]  /*0260*/  ISETP.NE.OR P1, PT, R0.reuse, 0x1, !P5 ;  /* 0x000000010000780c */ /* 0x040fe40006f25670 */
[----:B------:R-:W-:-:S11]  /*0270*/  ISETP.NE.OR P0, PT, R0, 0x3, !P5 ;  /* 0x000000030000780c */ /* 0x000fd60006f05670 */
[----:B------:R-:W-:Y:S05]  /*0280*/  @P1 BRA `(.L_x_5) ;  /* 0x0000000000201947 */ /* 0x000fea0003800000 */
[----:B------:R-:W3:Y:S02]  /*0290*/  LDCU.64 UR6, c[0x0][0x348] ;  /* 0x00006900ff0677ac */ /* 0x000ee40008000a00 */
[----:B---3--:R-:W-:Y:S02]  /*02a0*/  UIADD3 UR10, UP1, UPT, UR6, 0x80, URZ ;  /* 0x00000080060a7890 */ /* 0x008fe4000ff3e0ff */
[----:B------:R-:W-:Y:S02]  /*02b0*/  UIADD3 UR6, UP0, UPT, UR6, 0x180, URZ ;  /* 0x0000018006067890 */ /* 0x000fe4000ff1e0ff */
[----:B------:R-:W-:Y:S02]  /*02c0*/  UIADD3.X UR11, UPT, UPT, URZ, UR7, URZ, UP1, !UPT ;  /* 0x00000007ff0b7290 */ /* 0x000fe40008ffe4ff */
[----:B------:R-:W-:-:S07]  /*02d0*/  UIADD3.X UR7, UPT, UPT, URZ, UR7, URZ, UP0, !UPT ;  /* 0x00000007ff077290 */ /* 0x000fce00087fe4ff */
[----:B------:R3:W-:Y:S02]  /*02e0*/  UTMACCTL.PF [UR10] ;  /* 0x000000000a0079b9 */ /* 0x0007e40008040000 */
[----:B------:R3:W-:Y:S02]  /*02f0*/  UTMACCTL.PF [UR6] ;  /* 0x00000000060079b9 */ /* 0x0007e40008040000 */
[----:B---3--:R-:W-:Y:S01]  /*0300*/  NOP ;  /* 0x0000000000007918 */ /* 0x008fe20000000000 */
.L_x_5:
[----:B------:R-:W-:Y:S05]  /*0310*/  BSYNC.RECONVERGENT B0 ;  /* 0x0000000000007941 */ /* 0x000fea0003800200 */
.L_x_4:
[----:B------:R-:W-:Y:S04]  /*0320*/  BSSY.RECONVERGENT B0, `(.L_x_6) ;  /* 0x000000a000007945 */ /* 0x000fe80003800200 */
        /* <DEDUP_REMOVED lines=9> */
.L_x_7:
[----:B------:R-:W-:Y:S05]  /*03c0*/  BSYNC.RECONVERGENT B0 ;  /* 0x0000000000007941 */ /* 0x000fea0003800200 */
.L_x_6:
[----:B------:R-:W3:Y:S01]  /*03d0*/  LDCU.64 UR6, c[0x0][0x888] ;  /* 0x00011100ff0677ac */ /* 0x000ee20008000a00 */
[----:B------:R-:W-:Y:S02]  /*03e0*/  UISETP.EQ.U32.AND UP1, UPT, UR4, URZ, UPT ;  /* 0x000000ff0400728c */ /* 0x000fe4000bf22070 */
[----:B------:R-:W-:Y:S02]  /*03f0*/  UPLOP3.LUT UP2, UPT, UPT, UPT, UPT, 0x80, 0x8 ;  /* 0x000000000008789c */ /* 0x000fe40003f4f070 */
[----:B---3--:R-:W-:-:S04]  /*0400*/  UISETP.NE.U32.AND UP0, UPT, UR6, URZ, UPT ;  /* 0x000000ff0600728c */ /* 0x008fc8000bf05070 */
[----:B------:R-:W-:-:S04]  /*0410*/  UISETP.NE.AND.EX UP0, UPT, UR7, URZ, UPT, UP0 ;  /* 0x000000ff0700728c */ /* 0x000fc8000bf05300 */
[----:B------:R-:W-:-:S04]  /*0420*/  UISETP.EQ.OR.EX UP3, UPT, UR5, URZ, !UP0, UP1 ;  /* 0x000000ff0500728c */ /* 0x000fc8000c762710 */
[----:B------:R-:W-:-:S05]  /*0430*/  UP2UR UR53, UPR, URZ, 0x8 ;  /* 0x00000008ff357883 */ /* 0x000fca0008000000 */
[----:B------:R-:W-:Y:S07]  /*0440*/  BRA.U !UP3, `(.L_x_8) ;  /* 0x000000010b207547 */ /* 0x000fee000b800000 */
[----:B------:R-:W-:Y:S01]  /*0450*/  UISETP.NE.U32.AND UP2, UPT, UR4, URZ, UPT ;  /* 0x000000ff0400728c */ /* 0x000fe2000bf45070 */
[----:B-----5:R-:W-:Y:S01]  /*0460*/  FSETP.NEU.AND P0, PT, R35, RZ, PT ;  /* 0x000000ff2300720b */ /* 0x020fe20003f0d000 */
[----:B------:R-:W-:Y:S02]  /*0470*/  USEL UR4, URZ, 0xffffffff, UP0 ;  /* 0xffffffffff047887 */ /* 0x000fe40008000000 */
[----:B------:R-:W-:-:S10]  /*0480*/  UISETP.NE.AND.EX UP2, UPT, UR5, URZ, UPT, UP2 ;  /* 0x000000ff0500728c */ /* 0x000fd4000bf45320 */
[----:B------:R-:W-:Y:S01]  /*0490*/  VOTEU.ANY UP1, P0 ;  /* 0x0000000000ff7886 */ /* 0x000fe20000020100 */
[----:B------:R-:W-:-:S04]  /*04a0*/  @!UP2 USEL UR4, URZ, 0xffffffff, UP1 ;  /* 0xffffffffff04a887 */ /* 0x000fc80008800000 */
[----:B------:R-:W-:-:S04]  /*04b0*/  ULOP3.LUT UR4, UR4, 0x1, URZ, 0xc0, !UPT ;  /* 0x0000000104047892 */ /* 0x000fc8000f8ec0ff */
[----:B------:R-:W-:-:S11]  /*04c0*/  UISETP.NE.U32.AND UP2, UPT, UR4, 0x1, UPT ;  /* 0x000000010400788c */ /* 0x000fd6000bf45070 */
.L_x_8:
[----:B-12---:R-:W1:Y:S01]  /*04d0*/  SHFL.IDX PT, R2, R65, RZ, 0x1f ;  /* 0x00001fff41027589 */ /* 0x006e6200000e0000 */
[----:B------:R-:W-:-:S04]  /*04e0*/  UISETP.NE.AND UP1, UPT, UR8, 0x2, UPT ;  /* 0x000000020800788c */ /* 0x000fc8000bf25270 */
[----:B------:R-:W-:Y:S01]  /*04f0*/  USEL UR6, URZ, 0x1, UP1 ;  /* 0x00000001ff067887 */ /* 0x000fe20008800000 */
[----:B-1----:R-:W-:-:S13]  /*0500*/  ISETP.NE.AND P0, PT, R2, RZ, PT ;  /* 0x000000ff0200720c */ /* 0x002fda0003f05270 */
[----:B------:R-:W-:Y:S05]  /*0510*/  @P0 BRA `(.L_x_9) ;  /* 0x0000000000380947 */ /* 0x000fea0003800000 */
[----:B------:R-:W1:Y:S01]  /*0520*/  S2UR UR5, SR_CgaCtaId ;  /* 0x00000000000579c3 */ /* 0x000e620000008800 */
[----:B------:R-:W-:Y:S01]  /*0530*/  UMOV UR7, 0x400 ;  /* 0x0000040000077882 */ /* 0x000fe20000000000 */
[----:B------:R-:W-:Y:S01]  /*0540*/  UMOV UR4, 0x1 ;  /* 0x0000000100047882 */ /* 0x000fe20000000000 */
[----:B------:R-:W-:Y:S01]  /*0550*/  ELECT P0, URZ, PT ;  /* 0x0000000000ff782f */ /* 0x000fe20003800000 */
[----:B------:R-:W-:-:S04]  /*0560*/  UIADD3 UR10, UPT, UPT, -UR4, 0x100000, URZ ;  /* 0x00100000040a7890 */ /* 0x000fc8000fffe1ff */
[----:B------:R-:W-:Y:S02]  /*0570*/  USHF.L.U32 UR11, UR10, 0xb, URZ ;  /* 0x0000000b0a0b7899 */ /* 0x000fe400080006ff */
[----:B------:R-:W-:Y:S02]  /*0580*/  USHF.L.U32 UR10, UR10, 0x1, URZ ;  /* 0x000000010a0a7899 */ /* 0x000fe400080006ff */
[----:B-1----:R-:W-:Y:S01]  /*0590*/  ULEA UR5, UR5, UR7, 0x18 ;  /* 0x0000000705057291 */ /* 0x002fe2000f8ec0ff */
[----:B------:R-:W1:Y:S11]  /*05a0*/  FENCE.VIEW.ASYNC.S ;  /* 0x00000000000073c6 */ /* 0x000e760000000000 */
[----:B-1----:R1:W2:Y:S01]  /*05b0*/  SYNCS.EXCH.64 URZ, [UR5], UR10 ;  /* 0x0000000a05ff75b2 */ /* 0x0022a20008000100 */
[----:B------:R1:W3:Y:S01]  /*05c0*/  SYNCS.EXCH.64 URZ, [UR5+0x10], UR10 ;  /* 0x0000100a05ff75b2 */ /* 0x0002e20008000100 */
[----:B------:R1:W4:Y:S01]  /*05d0*/  SYNCS.EXCH.64 URZ, [UR5+0x8], UR10 ;  /* 0x0000080a05ff75b2 */ /* 0x0003220008000100 */
[----:B------:R1:W1:Y:S01]  /*05e0*/  SYNCS.EXCH.64 URZ, [UR5+0x18], UR10 ;  /* 0x0000180a05ff75b2 */ /* 0x0002620008000100 */
[----:B------:R-:W-:Y:S01]  /*05f0*/  NOP ;  /* 0x0000000000007918 */ /* 0x000fe20000000000 */
.L_x_9:
[----:B------:R-:W2:Y:S01]  /*0600*/  SHFL.IDX PT, R2, R65, RZ, 0x1f ;  /* 0x00001fff41027589 */ /* 0x000ea200000e0000 */
[----:B------:R-:W-:Y:S01]  /*0610*/  NOP ;  /* 0x0000000000007918 */ /* 0x000fe20000000000 */
[----:B--2---:R-:W-:-:S13]  /*0620*/  ISETP.NE.AND P0, PT, R2, 0x1, PT ;  /* 0x000000010200780c */ /* 0x004fda0003f05270 */
[----:B------:R-:W-:Y:S05]  /*0630*/  @P0 BRA `(.L_x_10) ;  /* 0x0000000000500947 */ /* 0x000fea0003800000 */
[----:B------:R-:W2:Y:S01]  /*0640*/  S2UR UR7, SR_CgaCtaId ;  /* 0x00000000000779c3 */ /* 0x000ea20000008800 */
[----:B------:R-:W-:Y:S01]  /*0650*/  UMOV UR9, 0x400 ;  /* 0x0000040000097882 */ /* 0x000fe20000000000 */
[----:B-1----:R-:W-:Y:S01]  /*0660*/  UMOV UR5, 0x20 ;  /* 0x0000002000057882 */ /* 0x002fe20000000000 */
[----:B------:R-:W-:Y:S01]  /*0670*/  UMOV UR4, 0x80 ;  /* 0x0000008000047882 */ /* 0x000fe20000000000 */
[----:B------:R-:W-:-:S04]  /*0680*/  UIADD3 UR10, UPT, UPT, -UR5, 0x100000, URZ ;  /* 0x00100000050a7890 */ /* 0x000fc8000fffe1ff */
[----:B------:R-:W-:Y:S02]  /*0690*/  USHF.L.U32 UR11, UR10, 0xb, URZ ;  /* 0x0000000b0a0b7899 */ /* 0x000fe400080006ff */
[----:B------:R-:W-:Y:S02]  /*06a0*/  USHF.L.U32 UR10, UR10, 0x1, URZ ;  /* 0x000000010a0a7899 */ /* 0x000fe400080006ff */
[----:B------:R-:W-:-:S04]  /*06b0*/  UIADD3 UR4, UPT, UPT, -UR4, 0x100000, URZ ;  /* 0x0010000004047890 */ /* 0x000fc8000fffe1ff */
[----:B------:R-:W-:Y:S02]  /*06c0*/  USHF.L.U32 UR5, UR4, 0xb, URZ ;  /* 0x0000000b04057899 */ /* 0x000fe400080006ff */
[----:B------:R-:W-:Y:S01]  /*06d0*/  USHF.L.U32 UR4, UR4, 0x1, URZ ;  /* 0x0000000104047899 */ /* 0x000fe200080006ff */
[----:B------:R-:W-:Y:S01]  /*06e0*/  ELECT P0, URZ, PT ;  /* 0x0000000000ff782f */ /* 0x000fe20003800000 */
[----:B--2---:R-:W-:Y:S01]  /*06f0*/  ULEA UR7, UR7, UR9, 0x18 ;  /* 0x0000000907077291 */ /* 0x004fe2000f8ec0ff */
[----:B------:R-:W1:Y:S11]  /*0700*/  FENCE.VIEW.ASYNC.S ;  /* 0x00000000000073c6 */ /* 0x000e760000000000 */
[----:B-1----:R2:W1:Y:S01]  /*0710*/  SYNCS.EXCH.64 URZ, [UR7+0x20], UR10 ;  /* 0x0000200a07ff75b2 */ /* 0x0024620008000100 */
[----:B------:R2:W1:Y:S01]  /*0720*/  SYNCS.EXCH.64 URZ, [UR7+0x38], UR4 ;  /* 0x0000380407ff75b2 */ /* 0x0004620008000100 */
[----:B------:R2:W1:Y:S01]  /*0730*/  SYNCS.EXCH.64 URZ, [UR7+0x28], UR10 ;  /* 0x0000280a07ff75b2 */ /* 0x0004620008000100 */
[----:B------:R2:W1:Y:S01]  /*0740*/  SYNCS.EXCH.64 URZ, [UR7+0x40], UR4 ;  /* 0x0000400407ff75b2 */ /* 0x0004620008000100 */
[----:B------:R2:W1:Y:S01]  /*0750*/  SYNCS.EXCH.64 URZ, [UR7+0x30], UR10 ;  /* 0x0000300a07ff75b2 */ /* 0x0004620008000100 */
[----:B------:R2:W1:Y:S02]  /*0760*/  SYNCS.EXCH.64 URZ, [UR7+0x48], UR4 ;  /* 0x0000480407ff75b2 */ /* 0x0004640008000100 */
[----:B--2---:R-:W-:Y:S01]  /*0770*/  NOP ;  /* 0x0000000000007918 */ /* 0x004fe20000000000 */
.L_x_10:
[----:B------:R-:W2:Y:S01]  /*0780*/  SHFL.IDX PT, R2, R65, RZ, 0x1f ;  /* 0x00001fff41027589 */ /* 0x000ea200000e0000 */
[----:B------:R-:W-:Y:S01]  /*0790*/  NOP ;  /* 0x0000000000007918 */ /* 0x000fe20000000000 */
[----:B--2---:R-:W-:-:S13]  /*07a0*/  ISETP.NE.AND P0, PT, R2, 0x3, PT ;  /* 0x000000030200780c */ /* 0x004fda0003f05270 */
[----:B------:R-:W-:Y:S05]  /*07b0*/  @P0 BRA `(.L_x_11) ;  /* 0x0000000000300947 */ /* 0x000fea0003800000 */
[----:B-1----:R-:W1:Y:S01]  /*07c0*/  S2UR UR5, SR_CgaCtaId ;  /* 0x00000000000579c3 */ /* 0x002e620000008800 */
        /* <DEDUP_REMOVED lines=8> */
[----:B-1----:R2:W1:Y:S01]  /*0850*/  SYNCS.EXCH.64 URZ, [UR5+0x50], UR10 ;  /* 0x0000500a05ff75b2 */ /* 0x0024620008000100 */
[----:B------:R2:W1:Y:S02]  /*0860*/  SYNCS.EXCH.64 URZ, [UR5+0x58], UR10 ;  /* 0x0000580a05ff75b2 */ /* 0x0004640008000100 */
[----:B--2---:R-:W-:Y:S01]  /*0870*/  NOP ;  /* 0x0000000000007918 */ /* 0x004fe20000000000 */
.L_x_11:
[----:B------:R-:W2:Y:S01]  /*0880*/  SHFL.IDX PT, R2, R65, RZ, 0x1f ;  /* 0x00001fff41027589 */ /* 0x000ea200000e0000 */
[----:B------:R-:W-:Y:S01]  /*0890*/  NOP ;  /* 0x0000000000007918 */ /* 0x000fe20000000000 */
[----:B--2---:R-:W-:-:S13]  /*08a0*/  ISETP.NE.AND P0, PT, R2, 0x4, PT ;  /* 0x000000040200780c */ /* 0x004fda0003f05270 */
[----:B------:R-:W-:Y:S05]  /*08b0*/  @P0 BRA `(.L_x_12) ;  /* 0x00000000004c0947 */ /* 0x000fea0003800000 */
[----:B-1----:R-:W1:Y:S01]  /*08c0*/  S2UR UR5, SR_CgaCtaId ;  /* 0x00000000000579c3 */ /* 0x002e620000008800 */
[----:B------:R-:W-:Y:S01]  /*08d0*/  UMOV UR9, 0x100 ;  /* 0x0000010000097882 */ /* 0x000fe20000000000 */
[----:B------:R-:W-:Y:S01]  /*08e0*/  UMOV UR7, 0x400 ;  /* 0x0000040000077882 */ /* 0x000fe20000000000 */
[----:B------:R-:W-:Y:S01]  /*08f0*/  USEL UR9, UR9, 0xe0, UP2 ;  /* 0x000000e009097887 */ /* 0x000fe20009000000 */
[----:B------:R-:W-:Y:S01]  /*0900*/  UMOV UR4, 0x1 ;  /* 0x0000000100047882 */ /* 0x000fe20000000000 */
[----:B------:R-:W-:Y:S01]  /*0910*/  ELECT P0, URZ, PT ;  /* 0x0000000000ff782f */ /* 0x000fe20003800000 */
[----:B------:R-:W-:-:S04]  /*0920*/  UIADD3 UR10, UPT, UPT, -UR4, 0x100000, URZ ;  /* 0x00100000040a7890 */ /* 0x000fc8000fffe1ff */
[----:B------:R-:W-:Y:S02]  /*0930*/  USHF.L.U32 UR11, UR10, 0xb, URZ ;  /* 0x0000000b0a0b7899 */ /* 0x000fe400080006ff */
[----:B------:R-:W-:Y:S02]  /*0940*/  USHF.L.U32 UR10, UR10, 0x1, URZ ;  /* 0x000000010a0a7899 */ /* 0x000fe400080006ff */
[----:B------:R-:W-:-:S04]  /*0950*/  UIADD3 UR12, UPT, UPT, -UR9, 0x100000, URZ ;  /* 0x00100000090c7890 */ /* 0x000fc8000fffe1ff */
[----:B------:R-:W-:Y:S02]  /*0960*/  USHF.L.U32 UR13, UR12, 0xb, URZ ;  /* 0x0000000b0c0d7899 */ /* 0x000fe400080006ff */
[----:B------:R-:W-:Y:S02]  /*0970*/  USHF.L.U32 UR12, UR12, 0x1, URZ ;  /* 0x000000010c0c7899 */ /* 0x000fe400080006ff */
[----:B-1----:R-:W-:Y:S01]  /*0980*/  ULEA UR5, UR5, UR7, 0x18 ;  /* 0x0000000705057291 */ /* 0x002fe2000f8ec0ff */
[----:B------:R-:W1:Y:S11]  /*0990*/  FENCE.VIEW.ASYNC.S ;  /* 0x00000000000073c6 */ /* 0x000e760000000000 */
[----:B-1----:R2:W1:Y:S01]  /*09a0*/  SYNCS.EXCH.64 URZ, [UR5+0x60], UR10 ;  /* 0x0000600a05ff75b2 */ /* 0x0024620008000100 */
[----:B------:R2:W1:Y:S01]  /*09b0*/  SYNCS.EXCH.64 URZ, [UR5+0x70], UR12 ;  /* 0x0000700c05ff75b2 */ /* 0x0004620008000100 */
[----:B------:R2:W1:Y:S01]  /*09c0*/  SYNCS.EXCH.64 URZ, [UR5+0x68], UR10 ;  /* 0x0000680a05ff75b2 */ /* 0x0004620008000100 */
[----:B------:R2:W1:Y:S02]  /*09d0*/  SYNCS.EXCH.64 URZ, [UR5+0x78], UR12 ;  /* 0x0000780c05ff75b2 */ /* 0x0004640008000100 */
[----:B--2---:R-:W-:Y:S01]  /*09e0*/  NOP ;  /* 0x0000000000007918 */ /* 0x004fe20000000000 */
.L_x_12:
        /* <DEDUP_REMOVED lines=22> */
[----:B------:R2:W1:Y:S01]  /*0b50*/  SYNCS.EXCH.64 URZ, [UR7+0xb0], UR4 ;  /* 0x0000b00407ff75b2 */ /* 0x0004620008000100 */
[----:B------:R2:W1:Y:S01]  /*0b60*/  SYNCS.EXCH.64 URZ, [UR7+0x98], UR10 ;  /* 0x0000980a07ff75b2 */ /* 0x0004620008000100 */
[----:B------:R2:W1:Y:S02]  /*0b70*/  SYNCS.EXCH.64 URZ, [UR7+0xb8], UR4 ;  /* 0x0000b80407ff75b2 */ /* 0x0004640008000100 */
[----:B--2---:R-:W-:Y:S01]  /*0b80*/  NOP ;  /* 0x0000000000007918 */ /* 0x004fe20000000000 */
.L_x_13:
        /* <DEDUP_REMOVED lines=18> */
.L_x_14:
[----:B-1----:R-:W1:Y:S01]  /*0cb0*/  S2UR UR5, SR_CTAID.X ;  /* 0x00000000000579c3 */ /* 0x002e620000002500 */
[----:B------:R-:W-:-:S05]  /*0cc0*/  CS2R.32 R59, SR_CgaSize ;  /* 0x00000000003b7805 */ /* 0x000fca0000008a00 */
[----:B------:R-:W-:-:S05]  /*0cd0*/  IMAD R59, R59, -0xa0, RZ ;  /* 0xffffff603b3b7824 */ /* 0x000fca00078e02ff */
[----:B------:R-:W-:-:S14]  /*0ce0*/  R2UR UR9, R59 ;  /* 0x000000003b0972ca */ /* 0x000fdc00000e0000 */
[----:B------:R-:W2:Y:S01]  /*0cf0*/  LDCU UR9, c[0x0][UR9+0x2b0] ;  /* 0x00005600090977ac */ /* 0x000ea20008000800 */
[----:B------:R-:W-:Y:S01]  /*0d00*/  NOP ;  /* 0x0000000000007918 */ /* 0x000fe20000000000 */
[----:B------:R-:W-:-:S05]  /*0d10*/  CS2R.32 R59, SR_CgaSize ;  /* 0x00000000003b7805 */ /* 0x000fca0000008a00 */
[----:B------:R-:W-:-:S05]  /*0d20*/  IMAD R59, R59, -0xa0, RZ ;  /* 0xffffff603b3b7824 */ /* 0x000fca00078e02ff */
[----:B------:R-:W-:-:S14]  /*0d30*/  R2UR UR7, R59 ;  /* 0x000000003b0772ca */ /* 0x000fdc00000e0000 */
[----:B------:R-:W3:Y:S01]  /*0d40*/  LDCU UR7, c[0x0][UR7+0x2b4] ;  /* 0x00005680070777ac */ /* 0x000ee20008000800 */
[----:B------:R-:W4:Y:S08]  /*0d50*/  S2UR UR4, SR_CTAID.Y ;  /* 0x00000000000479c3 */ /* 0x000f300000002600 */
[----:B------:R-:W3:Y:S01]  /*0d60*/  LDC R10, c[0x0][0xb24] ;  /* 0x0002c900ff0a7b82 */ /* 0x000ee20000000800 */
[----:B-1----:R-:W-:-:S02]  /*0d70*/  I2FP.F32.U32 R59, UR5 ;  /* 0x00000005003b7c45 */ /* 0x002fc40008201000 */
[----:B------:R-:W-:-:S05]  /*0d80*/  CS2R.32 R3, SR_CgaSize ;  /* 0x0000000000037805 */ /* 0x000fca0000008a00 */
[----:B------:R-:W-:-:S06]  /*0d90*/  IMAD R3, R3, -0xa0, RZ ;  /* 0xffffff6003037824 */ /* 0x000fcc00078e02ff */
[----:B------:R-:W1:Y:S01]  /*0da0*/  LDC R3, c[0x0][R3+0x2a0] ;  /* 0x0000a80003037b82 */ /* 0x000e620000000800 */
[----:B------:R-:W-:Y:S01]  /*0db0*/  MOV R21, UR5 ;  /* 0x0000000500157c02 */ /* 0x000fe20008000f00 */
[----:B--2---:R-:W-:Y:S01]  /*0dc0*/  FMUL R59, R59, UR9 ;  /* 0x000000093b3b7c20 */ /* 0x004fe20008400000 */
[----:B----4-:R-:W-:Y:S02]  /*0dd0*/  I2FP.F32.U32 R58, UR4 ;  /* 0x00000004003a7c45 */ /* 0x010fe40008201000 */
[----:B------:R-:W-:-:S05]  /*0de0*/  CS2R.32 R2, SR_CgaSize ;  /* 0x0000000000027805 */ /* 0x000fca0000008a00 */
[----:B------:R-:W-:-:S06]  /*0df0*/  IMAD R2, R2, -0xa0, RZ ;  /* 0xffffff6002027824 */ /* 0x000fcc00078e02ff */
[----:B------:R-:W2:Y:S01]  /*0e00*/  LDC R2, c[0x0][R2+0x2a4] ;  /* 0x0000a90002027b82 */ /* 0x000ea20000000800 */
[----:B------:R-:W-:Y:S01]  /*0e10*/  MOV R20, UR4 ;  /* 0x0000000400147c02 */ /* 0x000fe20008000f00 */
[----:B------:R-:W4:Y:S01]  /*0e20*/  F2I.U32.TRUNC.NTZ R59, R59 ;  /* 0x0000003b003b7305 */ /* 0x000f22000020f000 */
[----:B---3--:R-:W-:-:S05]  /*0e30*/  FMUL R58, R58, UR7 ;  /* 0x000000073a3a7c20 */ /* 0x008fca0008400000 */
[----:B------:R-:W-:Y:S01]  /*0e40*/  BAR.SYNC.DEFER_BLOCKING 0x0 ;  /* 0x0000000000007b1d */ /* 0x000fe20000010000 */
[----:B------:R-:W-:-:S05]  /*0e50*/  ISETP.GE.AND P0, PT, R10, 0x1, PT ;  /* 0x000000010a00780c */ /* 0x000fca0003f06270 */
[----:B------:R-:W3:Y:S02]  /*0e60*/  F2I.U32.TRUNC.NTZ R58, R58 ;  /* 0x0000003a003a7305 */ /* 0x000ee4000020f000 */
[----:B------:R-:W2:Y:S01]  /*0e70*/  S2UR UR36, SR_CTAID.Z ;  /* 0x00000000002479c3 */ /* 0x000ea20000002700 */
[----:B----4-:R-:W-:-:S05]  /*0e80*/  IADD3 R59, PT, PT, -R59, RZ, RZ ;  /* 0x000000ff3b3b7210 */ /* 0x010fca0007ffe1ff */
[----:B-1----:R-:W-:Y:S01]  /*0e90*/  IMAD R59, R3, R59, UR5 ;  /* 0x00000005033b7e24 */ /* 0x002fe2000f8e023b */
[----:B---3--:R-:W-:-:S05]  /*0ea0*/  IADD3 R58, PT, PT, -R58, RZ, RZ ;  /* 0x000000ff3a3a7210 */ /* 0x008fca0007ffe1ff */
[----:B--2---:R-:W-:Y:S01]  /*0eb0*/  IMAD R58, R2, R58, UR4 ;  /* 0x00000004023a7e24 */ /* 0x004fe2000f8e023a */
[----:B------:R-:W-:Y:S06]  /*0ec0*/  @!P0 BRA `(.L_x_15) ;  /* 0x0000000000b88947 */ /* 0x000fec0003800000 */
[----:B------:R-:W1:Y:S01]  /*0ed0*/  LDC.64 R4, c[0x0][0xb18] ;  /* 0x0002c600ff047b82 */ /* 0x000e620000000a00 */
[----:B------:R-:W-:-:S07]  /*0ee0*/  ISETP.NE.AND P0, PT, R10, 0x1, PT ;  /* 0x000000010a00780c */ /* 0x000fce0003f05270 */
[----:B------:R-:W2:Y:S08]  /*0ef0*/  LDC R9, c[0x0][0xb0c] ;  /* 0x0002c300ff097b82 */ /* 0x000eb00000000800 */
[----:B------:R-:W3:Y:S08]  /*0f00*/  LDC R12, c[0x0][0x370] ;  /* 0x0000dc00ff0c7b82 */ /* 0x000ef00000000800 */
[----:B------:R-:W4:Y:S01]  /*0f10*/  LDC R11, c[0x0][0x374] ;  /* 0x0000dd00ff0b7b82 */ /* 0x000f220000000800 */
[----:B-1----:R-:W-:-:S07]  /*0f20*/  ISETP.NE.AND P1, PT, R4, 0x1, PT ;  /* 0x000000010400780c */ /* 0x002fce0003f25270 */
[----:B------:R-:W3:Y:S01]  /*0f30*/  LDC.64 R6, c[0x0][0xb10] ;  /* 0x0002c400ff067b82 */ /* 0x000ee20000000a00 */
[----:B--2---:R-:W-:-:S07]  /*0f40*/  ISETP.NE.AND P2, PT, R9, 0x1, PT ;  /* 0x000000010900780c */ /* 0x004fce0003f45270 */
[----:B------:R-:W1:Y:S08]  /*0f50*/  LDC R8, c[0x0][0xb20] ;  /* 0x0002c800ff087b82 */ /* 0x000e700000000800 */
[----:B------:R-:W2:Y:S01]  /*0f60*/  LDC.64 R2, c[0x0][0xb28] ;  /* 0x0002ca00ff027b82 */ /* 0x000ea20000000a00 */
[----:B----4-:R-:W-:-:S04]  /*0f70*/  IMAD.HI.U32 R13, R11, R5, RZ ;  /* 0x000000050b0d7227 */ /* 0x010fc800078e00ff */
[----:B------:R-:W-:-:S04]  /*0f80*/  IMAD.HI.U32 R5, R20, R5, RZ ;  /* 0x0000000514057227 */ /* 0x000fc800078e00ff */
[----:B---3--:R-:W-:-:S05]  /*0f90*/  IMAD.HI.U32 R14, R12, R6, RZ ;  /* 0x000000060c0e7227 */ /* 0x008fca00078e00ff */
[-C--:B------:R-:W-:Y:S01]  /*0fa0*/  @P2 SHF.R.U32.HI R12, RZ, R7.reuse, R14 ;  /* 0x00000007ff0c2219 */ /* 0x080fe2000001160e */
[----:B------:R-:W-:Y:S01]  /*0fb0*/  IMAD.HI.U32 R14, R21, R6, RZ ;  /* 0x00000006150e7227 */ /* 0x000fe200078e00ff */
[-C--:B-1----:R-:W-:Y:S02]  /*0fc0*/  @P1 SHF.R.U32.HI R11, RZ, R8.reuse, R13 ;  /* 0x00000008ff0b1219 */ /* 0x082fe4000001160d */
[----:B------:R-:W-:Y:S02]  /*0fd0*/  SHF.R.U32.HI R5, RZ, R8, R5 ;  /* 0x00000008ff057219 */ /* 0x000fe40000011605 */
[----:B------:R-:W-:Y:S02]  /*0fe0*/  SHF.R.U32.HI R14, RZ, R7, R14 ;  /* 0x00000007ff0e7219 */ /* 0x000fe4000001160e */
[----:B------:R-:W-:Y:S01]  /*0ff0*/  SEL R5, R20, R5, !P1 ;  /* 0x0000000514057207 */ /* 0x000fe20004800000 */
[----:B--2---:R-:W-:Y:S01]  /*1000*/  IMAD.HI.U32 R13, R11, R2, RZ ;  /* 0x000000020b0d7227 */ /* 0x004fe200078e00ff */
[----:B------:R-:W-:-:S03]  /*1010*/  SEL R14, R21, R14, !P2 ;  /* 0x0000000e150e7207 */ /* 0x000fc60005000000 */
[----:B------:R-:W-:Y:S01]  /*1020*/  IMAD.HI.U32 R6, R12, R2, RZ ;  /* 0x000000020c067227 */ /* 0x000fe200078e00ff */
[----:B------:R-:W-:-:S04]  /*1030*/  @P0 SHF.R.U32.HI R11, RZ, R3, R13 ;  /* 0x00000003ff0b0219 */ /* 0x000fc8000001160d */
[----:B------:R-:W-:Y:S01]  /*1040*/  @P0 SHF.R.U32.HI R12, RZ, R3, R6 ;  /* 0x00000003ff0c0219 */ /* 0x000fe20000011606 */
[----:B------:R-:W-:-:S04]  /*1050*/  IMAD R11, R11, R10, RZ ;  /* 0x0000000a0b0b7224 */ /* 0x000fc800078e02ff */
[----:B------:R-:W-:Y:S01]  /*1060*/  IMAD R6, R12, R10, RZ ;  /* 0x0000000a0c067224 */ /* 0x000fe200078e02ff */
[----:B------:R-:W-:-:S04]  /*1070*/  ISETP.GE.AND P1, PT, R5, R11, PT ;  /* 0x0000000b0500720c */ /* 0x000fc80003f26270 */
[----:B------:R-:W-:Y:S01]  /*1080*/  ISETP.GE.OR P1, PT, R14, R6, P1 ;  /* 0x000000060e00720c */ /* 0x000fe20000f26670 */
[----:B------:R-:W-:-:S05]  /*1090*/  IMAD.HI.U32 R6, R5, R2, RZ ;  /* 0x0000000205067227 */ /* 0x000fca00078e00ff */
[----:B------:R-:W-:-:S04]  /*10a0*/  SHF.R.U32.HI R6, RZ, R3, R6 ;  /* 0x00000003ff067219 */ /* 0x000fc80000011606 */
[----:B------:R-:W-:-:S03]  /*10b0*/  SEL R6, R5, R6, !P0 ;  /* 0x0000000605067207 */ /* 0x000fc60004000000 */
[----:B------:R-:W-:Y:S01]  /*10c0*/  @!P1 IMAD.HI.U32 R7, R14, R2, RZ ;  /* 0x000000020e079227 */ /* 0x000fe200078e00ff */
[----:B------:R-:W-:-:S04]  /*10d0*/  IADD3 R2, PT, PT, -R6, RZ, RZ ;  /* 0x000000ff06027210 */ /* 0x000fc80007ffe1ff */
[----:B------:R-:W-:Y:S01]  /*10e0*/  @!P1 SHF.R.U32.HI R3, RZ, R3, R7 ;  /* 0x00000003ff039219 */ /* 0x000fe20000011607 */
[----:B------:R-:W-:Y:S01]  /*10f0*/  IMAD R2, R10, R2, R5 ;  /* 0x000000020a027224 */ /* 0x000fe200078e0205 */
[----:B------:R-:W-:Y:S02]  /*1100*/  IADD3 R7, PT, PT, -R5, RZ, RZ ;  /* 0x000000ff05077210 */ /* 0x000fe40007ffe1ff */
[----:B------:R-:W-:-:S03]  /*1110*/  @!P1 SEL R3, R14, R3, !P0 ;  /* 0x000000030e039207 */ /* 0x000fc60004000000 */
[----:B------:R-:W-:Y:S02]  /*1120*/  IMAD R7, R4, R7, R20 ;  /* 0x0000000704077224 */ /* 0x000fe400078e0214 */
[--C-:B------:R-:W-:Y:S02]  /*1130*/  @!P1 IMAD.IADD R6, R6, 0x1, -R3.reuse ;  /* 0x0000000106069824 */ /* 0x100fe400078e0a03 */
[----:B------:R-:W-:Y:S01]  /*1140*/  @!P1 IMAD R3, R2, R12, R3 ;  /* 0x0000000c02039224 */ /* 0x000fe200078e0203 */
[----:B------:R-:W-:Y:S01]  /*1150*/  IADD3 R2, PT, PT, -R14, RZ, RZ ;  /* 0x000000ff0e027210 */ /* 0x000fe20007ffe1ff */
[----:B------:R-:W-:Y:S02]  /*1160*/  @!P1 IMAD R5, R6, R10, R14 ;  /* 0x0000000a06059224 */ /* 0x000fe400078e020e */
[----:B------:R-:W-:Y:S02]  /*1170*/  @!P1 IMAD.MOV.U32 R14, RZ, RZ, R3 ;  /* 0x000000ffff0e9224 */ /* 0x000fe400078e0003 */
[----:B------:R-:W-:-:S02]  /*1180*/  IMAD R2, R9, R2, R21 ;  /* 0x0000000209027224 */ /* 0x000fc400078e0215 */
[----:B------:R-:W-:Y:S02]  /*1190*/  IMAD R20, R5, R4, R7 ;  /* 0x0000000405147224 */ /* 0x000fe400078e0207 */
[----:B------:R-:W-:Y:S02]  /*11a0*/  IMAD R21, R14, R9, R2 ;  /* 0x000000090e157224 */ /* 0x000fe400078e0202 */
.L_x_15:
[----:B------:R-:W1:Y:S01]  /*11b0*/  LDCU UR4, c[0x0][0xb30] ;  /* 0x00016600ff0477ac */ /* 0x000e620008000800 */
[----:B------:R-:W2:Y:S08]  /*11c0*/  S2UR UR37, SR_CgaCtaId ;  /* 0x00000000002579c3 */ /* 0x000eb00000008800 */
[----:B------:R-:W3:Y:S01]  /*11d0*/  LDC R26, c[0x0][0xb24] ;  /* 0x0002c900ff1a7b82 */ /* 0x000ee20000000800 */
[----:B-1----:R-:W-:-:S09]  /*11e0*/  UISETP.NE.AND UP1, UPT, UR4, 0x1, UPT ;  /* 0x000000010400788c */ /* 0x002fd2000bf25270 */
[----:B--2---:R-:W-:Y:S05]  /*11f0*/  BRA.U UP1, `(.L_x_16) ;  /* 0x0000000101407547 */ /* 0x004fea000b800000 */
[----:B------:R-:W1:Y:S08]  /*1200*/  LDC.64 R4, c[0x0][0xb10] ;  /* 0x0002c400ff047b82 */ /* 0x000e700000000a00 */
[----:B------:R-:W2:Y:S08]  /*1210*/  LDC.64 R2, c[0x0][0xb18] ;  /* 0x0002c600ff027b82 */ /* 0x000eb00000000a00 */
[----:B------:R-:W4:Y:S08]  /*1220*/  LDC R6, c[0x0][0xb20] ;  /* 0x0002c800ff067b82 */ /* 0x000f300000000800 */
[----:B------:R-:W3:Y:S01]  /*1230*/  LDC R7, c[0x0][0xb0c] ;  /* 0x0002c300ff077b82 */ /* 0x000ee20000000800 */
[----:B-1----:R-:W-:-:S05]  /*1240*/  IMAD.HI.U32 R4, R21, R4, RZ ;  /* 0x0000000415047227 */ /* 0x002fca00078e00ff */
[----:B------:R-:W-:Y:S01]  /*1250*/  SHF.R.U32.HI R4, RZ, R5, R4 ;  /* 0x00000005ff047219 */ /* 0x000fe20000011604 */
[----:B--2---:R-:W-:Y:S01]  /*1260*/  IMAD.HI.U32 R3, R20, R3, RZ ;  /* 0x0000000314037227 */ /* 0x004fe200078e00ff */
[----:B------:R-:W-:-:S04]  /*1270*/  ISETP.NE.AND P0, PT, R2, 0x1, PT ;  /* 0x000000010200780c */ /* 0x000fc80003f05270 */
[----:B----4-:R-:W-:-:S04]  /*1280*/  SHF.R.U32.HI R3, RZ, R6, R3 ;  /* 0x00000006ff037219 */ /* 0x010fc80000011603 */
[----:B------:R-:W-:Y:S02]  /*1290*/  SEL R3, R20, R3, !P0 ;  /* 0x0000000314037207 */ /* 0x000fe40004000000 */
[----:B---3--:R-:W-:-:S04]  /*12a0*/  ISETP.NE.AND P1, PT, R7, 0x1, PT ;  /* 0x000000010700780c */ /* 0x008fc80003f25270 */
[----:B------:R-:W-:-:S05]  /*12b0*/  SEL R4, R21, R4, !P1 ;  /* 0x0000000415047207 */ /* 0x000fca0004800000 */
[----:B------:R-:W-:Y:S02]  /*12c0*/  IMAD.IADD R5, R3, 0x1, -R4 ;  /* 0x0000000103057824 */ /* 0x000fe400078e0a04 */
[----:B------:R-:W-:Y:S02]  /*12d0*/  IMAD.IADD R3, R4, 0x1, -R3 ;  /* 0x0000000104037824 */ /* 0x000fe400078e0a03 */
[----:B------:R-:W-:Y:S02]  /*12e0*/  IMAD R21, R5, R7, R21 ;  /* 0x0000000705157224 */ /* 0x000fe400078e0215 */
[----:B------:R-:W-:-:S07]  /*12f0*/  IMAD R20, R3, R2, R20 ;  /* 0x0000000203147224 */ /* 0x000fce00078e0214 */
.L_x_16:
[----:B------:R-:W-:Y:S01]  /*1300*/  BAR.SYNC.DEFER_BLOCKING 0x0 ;  /* 0x0000000000007b1d */ /* 0x000fe20000010000 */
[----:B------:R-:W-:Y:S01]  /*1310*/  UISETP.NE.AND UP1, UPT, UR8, 0x2, UPT ;  /* 0x000000020800788c */ /* 0x000fe2000bf25270 */
[----:B------:R-:W-:Y:S02]  /*1320*/  ISETP.NE.OR P5, PT, R0, 0x2, !P5 ;  /* 0x000000020000780c */ /* 0x000fe40006fa5670 */
[----:B------:R-:W-:-:S06]  /*1330*/  LOP3.LUT R2, R70, 0x1f, RZ, 0xc0, !PT ;  /* 0x0000001f46027812 */ /* 0x000fcc00078ec0ff */
[----:B------:R-:W-:Y:S05]  /*1340*/  BRA.U UP1, `(.L_x_17) ;  /* 0x00000011010c7547 */ /* 0x000fea000b800000 */
[----:B------:R-:W1:Y:S01]  /*1350*/  LDCU UR13, c[0x0][0x38c] ;  /* 0x00007180ff0d77ac */ /* 0x000e620008000800 */
[----:B------:R-:W2:Y:S01]  /*1360*/  LDC R8, c[0x0][0x370] ;  /* 0x0000dc00ff087b82 */ /* 0x000ea20000000800 */
[----:B------:R-:W-:Y:S01]  /*1370*/  PLOP3.LUT P1, PT, PT, PT, UP2, 0x80, 0x8 ;  /* 0x000000000008781c */ /* 0x000fe20003f2f028 */
[----:B------:R-:W-:Y:S01]  /*1380*/  IMAD.MOV.U32 R15, RZ, RZ, 0x1 ;  /* 0x00000001ff0f7424 */ /* 0x000fe200078e00ff */
[----:B------:R-:W-:Y:S01]  /*1390*/  ISETP.EQ.OR P4, PT, R2, RZ, P5 ;  /* 0x000000ff0200720c */ /* 0x000fe20002f82670 */
[----:B------:R-:W-:Y:S01]  /*13a0*/  IMAD.MOV.U32 R14, RZ, RZ, RZ ;  /* 0x000000ffff0e7224 */ /* 0x000fe200078e00ff */
[----:B------:R-:W-:Y:S02]  /*13b0*/  PLOP3.LUT P1, PT, P1, PT, PT, 0x8, 0x80 ;  /* 0x000000000080781c */ /* 0x000fe40000f2e170 */
[----:B------:R-:W-:Y:S01]  /*13c0*/  CS2R R12, SRZ ;  /* 0x00000000000c7805 */ /* 0x000fe2000001ff00 */
[----:B------:R-:W-:Y:S01]  /*13d0*/  IMAD.MOV.U32 R11, RZ, RZ, 0x1 ;  /* 0x00000001ff0b7424 */ /* 0x000fe200078e00ff */
[----:B------:R-:W4:Y:S01]  /*13e0*/  LDC R0, c[0x0][0x374] ;  /* 0x0000dd00ff007b82 */ /* 0x000f220000000800 */
[----:B------:R-:W2:Y:S01]  /*13f0*/  LDCU.64 UR22, c[0x0][0x348] ;  /* 0x00006900ff1677ac */ /* 0x000ea20008000a00 */
[----:B------:R-:W-:Y:S01]  /*1400*/  UMOV UR6, URZ ;  /* 0x000000ff00067c82 */ /* 0x000fe20008000000 */
[----:B-1----:R-:W-:-:S04]  /*1410*/  UIADD3 UR5, UPT, UPT, UR13, 0x3f, URZ ;  /* 0x0000003f0d057890 */ /* 0x002fc8000fffe0ff */
[----:B------:R-:W-:-:S04]  /*1420*/  USHF.R.S32.HI UR4, URZ, 0x1f, UR5 ;  /* 0x0000001fff047899 */ /* 0x000fc80008011405 */
[----:B------:R-:W-:-:S04]  /*1430*/  ULEA.HI UR4, UR4, UR5, URZ, 0x6 ;  /* 0x0000000504047291 */ /* 0x000fc8000f8f30ff */
[----:B------:R-:W-:Y:S02]  /*1440*/  USHF.R.S32.HI UR15, URZ, 0x6, UR4 ;  /* 0x00000006ff0f7899 */ /* 0x000fe40008011404 */
[----:B------:R-:W-:Y:S02]  /*1450*/  UIADD3 UR4, UPT, UPT, UR13, -0x1, URZ ;  /* 0xffffffff0d047890 */ /* 0x000fe4000fffe0ff */
[----:B------:R-:W-:Y:S02]  /*1460*/  UISETP.LT.U32.AND UP0, UPT, UR15, 0x2, UPT ;  /* 0x000000020f00788c */ /* 0x000fe4000bf01070 */
[----:B------:R-:W-:Y:S02]  /*1470*/  UISETP.GE.U32.AND UP1, UPT, UR4, -0x7f, UPT ;  /* 0xffffff810400788c */ /* 0x000fe4000bf26070 */
[----:B------:R-:W-:Y:S02]  /*1480*/  USEL UR14, UR15, 0x2, UP0 ;  /* 0x000000020f0e7887 */ /* 0x000fe40008000000 */
[----:B------:R-:W-:-:S02]  /*1490*/  UIADD3 UR13, UPT, UPT, UR13, 0x7e, URZ ;  /* 0x0000007e0d0d7890 */ /* 0x000fc4000fffe0ff */
[----:B------:R-:W-:Y:S02]  /*14a0*/  UIADD3 UR5, UPT, UPT, UR14, -0x1, URZ ;  /* 0xffffffff0e057890 */ /* 0x000fe4000fffe0ff */
[----:B------:R-:W-:-:S03]  /*14b0*/  UIADD3 UR7, UPT, UPT, UR15, -UR14, URZ ;  /* 0x8000000e0f077290 */ /* 0x000fc6000fffe0ff */
[----:B------:R-:W-:-:S04]  /*14c0*/  @UP1 UIADD3 UR5, UPT, UPT, UR14, URZ, URZ ;  /* 0x000000ff0e051290 */ /* 0x000fc8000fffe0ff */
[----:B--2---:R-:W-:-:S12]  /*14d0*/  UIADD3 UR5, UPT, UPT, UR5, 0x1, URZ ;  /* 0x0000000105057890 */ /* 0x004fd8000fffe0ff */
.L_x_35:
[----:B------:R-:W-:Y:S01]  /*14e0*/  UISETP.NE.AND UP0, UPT, UR37, URZ, UPT ;  /* 0x000000ff2500728c */ /* 0x000fe2000bf05270 */
[----:B------:R-:W1:Y:S08]  /*14f0*/  S2UR UR37, SR_CgaCtaId ;  /* 0x00000000002579c3 */ /* 0x000e700000008800 */
[----:B------:R-:W-:Y:S05]  /*1500*/  BRA.U UP0, `(.L_x_18) ;  /* 0x0000000100347547 */ /* 0x000fea000b800000 */
[----:B------:R-:W2:Y:S01]  /*1510*/  S2R R2, SR_CgaCtaId ;  /* 0x0000000000027919 */ /* 0x000ea20000008800 */
[----:B------:R-:W-:-:S04]  /*1520*/  MOV R3, 0x400 ;  /* 0x0000040000037802 */ /* 0x000fc80000000f00 */
[----:B--2---:R-:W-:Y:S02]  /*1530*/  LEA R2, R2, R3, 0x18 ;  /* 0x0000000302027211 */ /* 0x004fe400078ec0ff */
[----:B------:R-:W-:-:S03]  /*1540*/  SHF.L.U32 R3, R11, 0x1f, RZ ;  /* 0x0000001f0b037819 */ /* 0x000fc600000006ff */
[----:B------:R-:W-:-:S04]  /*1550*/  IMAD R2, R12, 0x8, R2 ;  /* 0x000000080c027824 */ /* 0x000fc800078e0202 */
[----:B------:R-:W2:Y:S02]  /*1560*/  SYNCS.PHASECHK.TRANS64.TRYWAIT P0, [R2+URZ+0xd0], R3 ;  /* 0x0000d003020075a7 */ /* 0x000ea400080011ff */
[----:B--2---:R-:W-:Y:S05]  /*1570*/  @!P0 BRA `(.L_x_19) ;  /* 0x0000005400a08947 */ /* 0x004fea0003800000 */
.L_x_113:
[----:B------:R-:W-:Y:S01]  /*1580*/  VIADD R12, R12, 0x1 ;  /* 0x000000010c0c7836 */ /* 0x000fe20000000000 */
[----:B------:R2:W-:Y:S04]  /*1590*/  SYNCS.ARRIVE.TRANS64.A1T0 RZ, [R2+URZ+0xc0], RZ ;  /* 0x0000c0ff02ff79a7 */ /* 0x0005e800081000ff */
[----:B------:R-:W-:-:S04]  /*15a0*/  ISETP.NE.AND P0, PT, R12, 0x2, PT ;  /* 0x000000020c00780c */ /* 0x000fc80003f05270 */
[----:B------:R-:W-:Y:S02]  /*15b0*/  SEL R12, R12, RZ, P0 ;  /* 0x000000ff0c0c7207 */ /* 0x000fe40000000000 */
[----:B--2---:R-:W-:-:S04]  /*15c0*/  SEL R2, RZ, 0x1, P0 ;  /* 0x00000001ff027807 */ /* 0x004fc80000000000 */
[----:B------:R-:W-:-:S07]  /*15d0*/  LOP3.LUT R11, R11, R2, RZ, 0x3c, !PT ;  /* 0x000000020b0b7212 */ /* 0x000fce00078e3cff */
.L_x_18:
[----:B------:R-:W-:Y:S01]  /*15e0*/  UMOV UR4, 0x400 ;  /* 0x0000040000047882 */ /* 0x000fe20000000000 */
[----:B------:R-:W-:Y:S01]  /*15f0*/  SHF.L.U32 R2, R15, 0x1f, RZ ;  /* 0x0000001f0f027819 */ /* 0x000fe200000006ff */
[----:B-1----:R-:W-:Y:S01]  /*1600*/  ULEA UR4, UR37, UR4, 0x18 ;  /* 0x0000000425047291 */ /* 0x002fe2000f8ec0ff */
[----:B------:R-:W-:Y:S01]  /*1610*/  R2UR UR35, R21 ;  /* 0x00000000152372ca */ /* 0x000fe200000e0000 */
[----:B------:R-:W-:Y:S01]  /*1620*/  UISETP.GE.U32.AND UP0, UPT, UR13, 0x7f, UPT ;  /* 0x0000007f0d00788c */ /* 0x000fe2000bf06070 */
[----:B------:R-:W-:Y:S01]  /*1630*/  R2UR UR11, R20 ;  /* 0x00000000140b72ca */ /* 0x000fe200000e0000 */
[----:B------:R-:W-:Y:S01]  /*1640*/  ULEA UR8, UR6, UR4, 0x3 ;  /* 0x0000000406087291 */ /* 0x000fe2000f8e18ff */
[----:B------:R-:W-:-:S08]  /*1650*/  UMOV UR24, URZ ;  /* 0x000000ff00187c82 */ /* 0x000fd00008000000 */
[----:B------:R1:W2:Y:S01]  /*1660*/  SYNCS.PHASECHK.TRANS64.TRYWAIT P0, [UR8+0x10], R2 ;  /* 0x00001002ff0075a7 */ /* 0x0002a20008001108 */
[----:B------:R-:W-:Y:S02]  /*1670*/  USHF.L.U32 UR35, UR35, 0x6, URZ ;  /* 0x0000000623237899 */ /* 0x000fe400080006ff */
[----:B------:R-:W-:Y:S01]  /*1680*/  USHF.L.U32 UR11, UR11, 0x6, URZ ;  /* 0x000000060b0b7899 */ /* 0x000fe200080006ff */
[----:B------:R-:W-:Y:S11]  /*1690*/  BRA.U !UP0, `(.L_x_20) ;  /* 0x0000000108a47547 */ /* 0x000ff6000b800000 */
[----:B------:R-:W-:Y:S01]  /*16a0*/  UMOV UR16, URZ ;  /* 0x000000ff00107c82 */ /* 0x000fe20008000000 */
[----:B------:R-:W-:-:S05]  /*16b0*/  UMOV UR17, UR6 ;  /* 0x0000000600117c82 */ /* 0x000fca0008000000 */
.L_x_25:
[----:B-1----:R-:W-:Y:S01]  /*16c0*/  ULEA UR33, UR17, UR4, 0x3 ;  /* 0x0000000411217291 */ /* 0x002fe2000f8e18ff */
[----:B--2---:R-:W-:Y:S01]  /*16d0*/  @!P5 MOV R3, 0x4000 ;  /* 0x000040000003d802 */ /* 0x004fe20000000f00 */
[----:B--2---:R-:W-:Y:S10]  /*16e0*/  @P0 BRA `(.L_x_21) ;  /* 0x00000000000c0947 */ /* 0x004ff40003800000 */
[----:B------:R-:W-:-:S04]  /*16f0*/  SHF.L.U32 R4, R15, 0x1f, RZ ;  /* 0x0000001f0f047819 */ /* 0x000fc800000006ff */
[----:B------:R-:W2:Y:S02]  /*1700*/  SYNCS.PHASECHK.TRANS64.TRYWAIT P0, [UR33+0x10], R4 ;  /* 0x00001004ff0075a7 */ /* 0x000ea40008001121 */
[----:B--2---:R-:W-:Y:S05]  /*1710*/  @!P0 BRA `(.L_x_22) ;  /* 0x00000054004c8947 */ /* 0x004fea0003800000 */
.L_x_21:
[----:B------:R2:W-:Y:S01]  /*1720*/  @!P5 SYNCS.ARRIVE.TRANS64 RZ, [UR33], R3 ;  /* 0x00000003ffffd9a7 */ /* 0x0005e20008000021 */
[----:B------:R-:W-:Y:S04]  /*1730*/  BSSY.RECONVERGENT B0, `(.L_x_23) ;  /* 0x0000003000007945 */ /* 0x000fe80003800200 */
[----:B------:R-:W-:Y:S05]  /*1740*/  @P4 BRA `(.L_x_24) ;  /* 0x0000000000044947 */ /* 0x000fea0003800000 */
[----:B------:R-:W-:Y:S05]  /*1750*/  BPT.TRAP 0x1 ;  /* 0x000000040000795c */ /* 0x000fea0000300000 */
.L_x_24:
[----:B------:R-:W-:Y:S05]  /*1760*/  BSYNC.RECONVERGENT B0 ;  /* 0x0000000000007941 */ /* 0x000fea0003800200 */
.L_x_23:
[----:B------:R-:W-:Y:S02]  /*1770*/  UIADD3 UR6, UPT, UPT, UR17, 0x1, URZ ;  /* 0x0000000111067890 */ /* 0x000fe4000fffe0ff */
[----:B------:R-:W-:Y:S02]  /*1780*/  UIADD3 UR26, UP1, UPT, UR22, 0x80, URZ ;  /* 0x00000080161a7890 */ /* 0x000fe4000ff3e0ff */
[----:B------:R-:W-:Y:S02]  /*1790*/  UISETP.NE.AND UP0, UPT, UR6, 0x2, UPT ;  /* 0x000000020600788c */ /* 0x000fe4000bf05270 */
[----:B------:R-:W-:Y:S02]  /*17a0*/  USHF.L.U32 UR34, UR16, 0x6, URZ ;  /* 0x0000000610227899 */ /* 0x000fe400080006ff */
[----:B------:R-:W-:Y:S02]  /*17b0*/  USEL UR9, URZ, 0x1, UP0 ;  /* 0x00000001ff097887 */ /* 0x000fe40008000000 */
[----:B------:R-:W-:-:S02]  /*17c0*/  USEL UR6, UR6, URZ, UP0 ;  /* 0x000000ff06067287 */ /* 0x000fc40008000000 */
[----:B------:R-:W-:Y:S02]  /*17d0*/  UIADD3 UR20, UP0, UPT, UR22, 0x180, URZ ;  /* 0x0000018016147890 */ /* 0x000fe4000ff1e0ff */
[----:B------:R-:W-:Y:S01]  /*17e0*/  ULEA UR8, UR6, UR4, 0x3 ;  /* 0x0000000406087291 */ /* 0x000fe2000f8e18ff */
[----:B------:R-:W-:Y:S01]  /*17f0*/  LOP3.LUT R15, R15, UR9, RZ, 0x3c, !PT ;  /* 0x000000090f0f7c12 */ /* 0x000fe2000f8e3cff */
[----:B------:R-:W-:Y:S02]  /*1800*/  UIADD3.X UR27, UPT, UPT, URZ, UR23, URZ, UP1, !UPT ;  /* 0x00000017ff1b7290 */ /* 0x000fe40008ffe4ff */
[----:B------:R-:W-:Y:S01]  /*1810*/  UIADD3.X UR21, UPT, UPT, URZ, UR23, URZ, UP0, !UPT ;  /* 0x00000017ff157290 */ /* 0x000fe200087fe4ff */
[----:B-1----:R-:W-:Y:S01]  /*1820*/  SHF.L.U32 R2, R15, 0x1f, RZ ;  /* 0x0000001f0f027819 */ /* 0x002fe200000006ff */
[----:B------:R-:W-:Y:S01]  /*1830*/  UMOV UR18, 0x0 ;  /* 0x0000000000127882 */ /* 0x000fe20000000000 */
[----:B------:R-:W-:Y:S01]  /*1840*/  UMOV UR19, 0x10000000 ;  /* 0x1000000000137882 */ /* 0x000fe20000000000 */
[----:B------:R-:W-:Y:S01]  /*1850*/  UMOV UR12, UR36 ;  /* 0x00000024000c7c82 */ /* 0x000fe20008000000 */
[----:B------:R1:W1:Y:S01]  /*1860*/  SYNCS.PHASECHK.TRANS64.TRYWAIT P0, [UR8+0x10], R2 ;  /* 0x00001002ff0075a7 */ /* 0x0002620008001108 */
[----:B------:R-:W-:Y:S01]  /*1870*/  ULEA UR8, UR17, UR4, 0xd ;  /* 0x0000000411087291 */ /* 0x000fe2000f8e68ff */
[----:B------:R-:W-:Y:S01]  /*1880*/  UMOV UR9, UR33 ;  /* 0x0000002100097c82 */ /* 0x000fe20008000000 */
[----:B------:R-:W-:-:S02]  /*1890*/  UMOV UR10, UR34 ;  /* 0x00000022000a7c82 */ /* 0x000fc40008000000 */
[----:B------:R-:W-:Y:S02]  /*18a0*/  UIADD3 UR32, UPT, UPT, UR8, 0x3400, URZ ;  /* 0x0000340008207890 */ /* 0x000fe4000fffe0ff */
[----:B------:R-:W-:Y:S02]  /*18b0*/  UIADD3 UR8, UPT, UPT, UR8, 0x7400, URZ ;  /* 0x0000740008087890 */ /* 0x000fe4000fffe0ff */
[----:B------:R-:W-:Y:S01]  /*18c0*/  UIADD3 UR16, UPT, UPT, UR16, 0x1, URZ ;  /* 0x0000000110107890 */ /* 0x000fe2000fffe0ff */
[----:B------:R-:W-:Y:S01]  /*18d0*/  UMOV UR24, UR5 ;  /* 0x0000000500187c82 */ /* 0x000fe20008000000 */
[----:B------:R-:W-:Y:S02]  /*18e0*/  UMOV UR17, UR6 ;  /* 0x0000000600117c82 */ /* 0x000fe40008000000 */
[----:B------:R-:W-:Y:S01]  /*18f0*/  UISETP.NE.AND UP0, UPT, UR16, UR5, UPT ;  /* 0x000000051000728c */ /* 0x000fe2000bf05270 */
[----:B------:R1:W-:Y:S02]  /*1900*/  UTMALDG.3D [UR32], [UR26], desc[UR18] ;  /* 0x000012201a0075b4 */ /* 0x0003e40008011000 */
[----:B------:R1:W-:Y:S06]  /*1910*/  UTMALDG.3D [UR8], [UR20], desc[UR18] ;  /* 0x00001208140075b4 */ /* 0x0003ec0008011000 */
[----:B------:R-:W-:Y:S05]  /*1920*/  BRA.U UP0, `(.L_x_25) ;  /* 0xfffffffd00647547 */ /* 0x000fea000b83ffff */
.L_x_20:
[----:B-1----:R-:W-:Y:S01]  /*1930*/  ULEA UR8, UR6, UR4, 0x3 ;  /* 0x0000000406087291 */ /* 0x002fe2000f8e18ff */
[----:B------:R-:W-:Y:S01]  /*1940*/  SHF.L.U32 R2, R15, 0x1f, RZ ;  /* 0x0000001f0f027819 */ /* 0x000fe200000006ff */
[----:B------:R-:W-:Y:S01]  /*1950*/  @!P1 SYNCS.ARRIVE.TRANS64.A1T0 RZ, [UR4+0x58], RZ ;  /* 0x000058ffffff99a7 */ /* 0x000fe20008100004 */
[----:B------:R-:W-:-:S06]  /*1960*/  UISETP.GT.AND UP0, UPT, UR15, UR14, UPT ;  /* 0x0000000e0f00728c */ /* 0x000fcc000bf04270 */
[----:B--2---:R1:W2:Y:S03]  /*1970*/  SYNCS.PHASECHK.TRANS64.TRYWAIT P0, [UR8+0x10], R2 ;  /* 0x00001002ff0075a7 */ /* 0x0042a60008001108 */
[----:B------:R-:W-:Y:S05]  /*1980*/  BRA.U !UP0, `(.L_x_26) ;  /* 0x0000000108a87547 */ /* 0x000fea000b800000 */
[----:B------:R-:W-:Y:S01]  /*1990*/  UIADD3 UR21, UPT, UPT, UR7, UR24, URZ ;  /* 0x0000001807157290 */ /* 0x000fe2000fffe0ff */
[----:B------:R-:W-:-:S11]  /*19a0*/  UMOV UR25, UR6 ;  /* 0x0000000600197c82 */ /* 0x000fd60008000000 */
.L_x_31:
[----:B-1----:R-:W-:Y:S01]  /*19b0*/  ULEA UR17, UR25, UR4, 0x3 ;  /* 0x0000000419117291 */ /* 0x002fe2000f8e18ff */
[----:B--2---:R-:W-:Y:S01]  /*19c0*/  @!P5 MOV R3, 0x4000 ;  /* 0x000040000003d802 */ /* 0x004fe20000000f00 */
[----:B--2---:R-:W-:Y:S10]  /*19d0*/  @P0 BRA `(.L_x_27) ;  /* 0x00000000000c0947 */ /* 0x004ff40003800000 */
[----:B------:R-:W-:-:S04]  /*19e0*/  SHF.L.U32 R4, R15, 0x1f, RZ ;  /* 0x0000001f0f047819 */ /* 0x000fc800000006ff */
[----:B------:R-:W2:Y:S02]  /*19f0*/  SYNCS.PHASECHK.TRANS64.TRYWAIT P0, [UR17+0x10], R4 ;  /* 0x00001004ff0075a7 */ /* 0x000ea40008001111 */
[----:B--2---:R-:W-:Y:S05]  /*1a00*/  @!P0 BRA `(.L_x_28) ;  /* 0x0000005000a88947 */ /* 0x004fea0003800000 */
.L_x_27:
[----:B------:R2:W-:Y:S01]  /*1a10*/  @!P5 SYNCS.ARRIVE.TRANS64 RZ, [UR17], R3 ;  /* 0x00000003ffffd9a7 */ /* 0x0005e20008000011 */
[----:B------:R-:W-:Y:S04]  /*1a20*/  BSSY.RECONVERGENT B0, `(.L_x_29) ;  /* 0x0000003000007945 */ /* 0x000fe80003800200 */
[----:B------:R-:W-:Y:S05]  /*1a30*/  @P4 BRA `(.L_x_30) ;  /* 0x0000000000044947 */ /* 0x000fea0003800000 */
[----:B------:R-:W-:Y:S05]  /*1a40*/  BPT.TRAP 0x1 ;  /* 0x000000040000795c */ /* 0x000fea0000300000 */
.L_x_30:
[----:B------:R-:W-:Y:S05]  /*1a50*/  BSYNC.RECONVERGENT B0 ;  /* 0x0000000000007941 */ /* 0x000fea0003800200 */
.L_x_29:
        /* <DEDUP_REMOVED lines=20> */
[----:B------:R-:W-:Y:S01]  /*1ba0*/  UIADD3 UR8, UPT, UPT, UR8, 0x7400, URZ ;  /* 0x0000740008087890 */ /* 0x000fe2000fffe0ff */
[----:B------:R-:W-:Y:S01]  /*1bb0*/  UMOV UR9, UR17 ;  /* 0x0000001100097c82 */ /* 0x000fe20008000000 */
[----:B------:R-:W-:Y:S01]  /*1bc0*/  UMOV UR10, UR18 ;  /* 0x00000012000a7c82 */ /* 0x000fe20008000000 */
[----:B------:R-:W-:Y:S01]  /*1bd0*/  UIADD3 UR24, UPT, UPT, UR24, 0x1, URZ ;  /* 0x0000000118187890 */ /* 0x000fe2000fffe0ff */
[----:B------:R-:W-:-:S03]  /*1be0*/  UMOV UR25, UR6 ;  /* 0x0000000600197c82 */ /* 0x000fc60008000000 */
[----:B------:R1:W-:Y:S01]  /*1bf0*/  UTMALDG.3D [UR16], [UR30], desc[UR26] ;  /* 0x00001a101e0075b4 */ /* 0x0003e20008011000 */
[----:B------:R-:W-:Y:S01]  /*1c00*/  UISETP.NE.AND UP0, UPT, UR24, UR21, UPT ;  /* 0x000000151800728c */ /* 0x000fe2000bf05270 */
[----:B------:R1:W-:Y:S08]  /*1c10*/  UTMALDG.3D [UR8], [UR28], desc[UR26] ;  /* 0x00001a081c0075b4 */ /* 0x0003f00008011000 */
[----:B------:R-:W-:Y:S05]  /*1c20*/  BRA.U UP0, `(.L_x_31) ;  /* 0xfffffffd00607547 */ /* 0x000fea000b83ffff */
.L_x_26:
[C---:B-1----:R-:W-:Y:S01]  /*1c30*/  LEA R2, R14.reuse, UR4, 0x3 ;  /* 0x000000040e027c11 */ /* 0x042fe2000f8e18ff */
[----:B------:R-:W-:Y:S01]  /*1c40*/  NOP ;  /* 0x0000000000007918 */ /* 0x000fe20000000000 */
[----:B--2---:R-:W-:Y:S02]  /*1c50*/  SHF.L.U32 R3, R13, 0x1f, RZ ;  /* 0x0000001f0d037819 */ /* 0x004fe400000006ff */
[----:B------:R-:W-:Y:S02]  /*1c60*/  LEA R4, R14, UR4, 0x4 ;  /* 0x000000040e047c11 */ /* 0x000fe4000f8e20ff */
[----:B------:R-:W1:Y:S02]  /*1c70*/  SYNCS.PHASECHK.TRANS64.TRYWAIT P0, [R2+URZ+0x60], R3 ;  /* 0x00006003020075a7 */ /* 0x000e6400080011ff */
[----:B-1----:R-:W-:Y:S05]  /*1c80*/  @!P0 BRA `(.L_x_32) ;  /* 0x0000005000208947 */ /* 0x002fea0003800000 */
.L_x_116:
[----:B------:R-:W2:Y:S01]  /*1c90*/  LDS.128 R4, [R4+0xf0] ;  /* 0x0000f00004047984 */ /* 0x000ea20000000c00 */
[----:B---3--:R-:W-:Y:S01]  /*1ca0*/  ISETP.GE.AND P0, PT, R26, 0x1, PT ;  /* 0x000000011a00780c */ /* 0x008fe20003f06270 */
[----:B-1----:R-:W-:Y:S01]  /*1cb0*/  VIADD R2, R2, 0x70 ;  /* 0x0000007002027836 */ /* 0x002fe20000000000 */
[----:B------:R-:W-:Y:S01]  /*1cc0*/  @!PT LDS RZ, [RZ] ;  /* 0x00000000fffff984 */ /* 0x000fe20000000800 */
[----:B------:R-:W-:Y:S01]  /*1cd0*/  @!PT LDS RZ, [RZ] ;  /* 0x00000000fffff984 */ /* 0x000fe20000000800 */
[----:B------:R-:W-:Y:S01]  /*1ce0*/  @!PT LDS RZ, [RZ] ;  /* 0x00000000fffff984 */ /* 0x000fe20000000800 */
[----:B------:R-:W-:Y:S01]  /*1cf0*/  @!PT LDS RZ, [RZ] ;  /* 0x00000000fffff984 */ /* 0x000fe20000000800 */
[----:B------:R1:W-:Y:S06]  /*1d00*/  MEMBAR.ALL.CTA ;  /* 0x0000000000007992 */ /* 0x0003ec0000008000 */
[----:B-1----:R-:W1:Y:S01]  /*1d10*/  FENCE.VIEW.ASYNC.S ;  /* 0x00000000000073c6 */ /* 0x002e620000000000 */
[----:B------:R-:W-:-:S04]  /*1d20*/  PRMT R2, RZ, 0x654, R2 ;  /* 0x00000654ff027816 */ /* 0x000fc80000000002 */
[----:B-1----:R1:W-:Y:S01]  /*1d30*/  SYNCS.ARRIVE.TRANS64.RED.A1T0 RZ, [R2+URZ], RZ ;  /* 0x000000ff02ff79a7 */ /* 0x0023e200081004ff */
[----:B--2---:R-:W-:-:S13]  /*1d40*/  LOP3.LUT P2, RZ, R6, 0x1, RZ, 0xc0, !PT ;  /* 0x0000000106ff7812 */ /* 0x004fda000784c0ff */
[----:B------:R-:W-:Y:S01]  /*1d50*/  @P2 SHF.R.U32.HI R3, RZ, 0x10, R5 ;  /* 0x00000010ff032819 */ /* 0x000fe20000011605 */
[----:B------:R-:W-:Y:S01]  /*1d60*/  VOTEU.ANY UP0, P2 ;  /* 0x0000000000ff7886 */ /* 0x000fe20001000100 */
[----:B------:R-:W-:Y:S02]  /*1d70*/  @P2 MOV R10, R4 ;  /* 0x00000004000a2202 */ /* 0x000fe40000000f00 */
[----:B------:R-:W-:Y:S02]  /*1d80*/  @P2 R2UR.BROADCAST UR8, R3 ;  /* 0x00000000030822ca */ /* 0x000fe400008e0000 */
[----:B------:R-:W-:-:S11]  /*1d90*/  @P2 LOP3.LUT R9, R5, 0xffff, RZ, 0xc0, !PT ;  /* 0x0000ffff05092812 */ /* 0x000fd600078ec0ff */
[----:B------:R-:W-:Y:S01]  /*1da0*/  @UP0 UMOV UR36, UR8 ;  /* 0x0000000800240c82 */ /* 0x000fe20008000000 */
[----:B-1----:R-:W-:Y:S05]  /*1db0*/  @!P0 BRA `(.L_x_33) ;  /* 0x0000000000b88947 */ /* 0x002fea0003800000 */
[----:B------:R-:W4:Y:S01]  /*1dc0*/  LDC.64 R4, c[0x0][0xb18] ;  /* 0x0002c600ff047b82 */ /* 0x000f220000000a00 */
[----:B------:R-:W-:-:S07]  /*1dd0*/  ISETP.NE.AND P3, PT, R26, 0x1, PT ;  /* 0x000000011a00780c */ /* 0x000fce0003f65270 */
[----:B------:R-:W1:Y:S08]  /*1de0*/  LDC.64 R6, c[0x0][0xb10] ;  /* 0x0002c400ff067b82 */ /* 0x000e700000000a00 */
[----:B------:R-:W2:Y:S08]  /*1df0*/  LDC R16, c[0x0][0xb20] ;  /* 0x0002c800ff107b82 */ /* 0x000eb00000000800 */
[----:B------:R-:W3:Y:S01]  /*1e00*/  LDC R17, c[0x0][0xb0c] ;  /* 0x0002c300ff117b82 */ /* 0x000ee20000000800 */
[----:B----4-:R-:W-:Y:S01]  /*1e10*/  IMAD.HI.U32 R19, R0, R5, RZ ;  /* 0x0000000500137227 */ /* 0x010fe200078e00ff */
[----:B------:R-:W-:-:S03]  /*1e20*/  ISETP.NE.AND P0, PT, R4, 0x1, PT ;  /* 0x000000010400780c */ /* 0x000fc60003f05270 */
[----:B------:R-:W-:-:S03]  /*1e30*/  IMAD.HI.U32 R5, R9, R5, RZ ;  /* 0x0000000509057227 */ /* 0x000fc600078e00ff */
[----:B------:R-:W4:Y:S01]  /*1e40*/  LDC.64 R2, c[0x0][0xb28] ;  /* 0x0002ca00ff027b82 */ /* 0x000f220000000a00 */
[----:B-1----:R-:W-:-:S04]  /*1e50*/  IMAD.HI.U32 R20, R8, R6, RZ ;  /* 0x0000000608147227 */ /* 0x002fc800078e00ff */
[----:B------:R-:W-:Y:S01]  /*1e60*/  IMAD.HI.U32 R21, R10, R6, RZ ;  /* 0x000000060a157227 */ /* 0x000fe200078e00ff */
[----:B------:R-:W-:Y:S02]  /*1e70*/  SHF.R.U32.HI R20, RZ, R7, R20 ;  /* 0x00000007ff147219 */ /* 0x000fe40000011614 */
[-C--:B--2---:R-:W-:Y:S02]  /*1e80*/  SHF.R.U32.HI R19, RZ, R16.reuse, R19 ;  /* 0x00000010ff137219 */ /* 0x084fe40000011613 */
[----:B------:R-:W-:Y:S02]  /*1e90*/  SHF.R.U32.HI R5, RZ, R16, R5 ;  /* 0x00000010ff057219 */ /* 0x000fe40000011605 */
[----:B------:R-:W-:Y:S02]  /*1ea0*/  SEL R19, R0, R19, !P0 ;  /* 0x0000001300137207 */ /* 0x000fe40004000000 */
[----:B------:R-:W-:Y:S02]  /*1eb0*/  SHF.R.U32.HI R21, RZ, R7, R21 ;  /* 0x00000007ff157219 */ /* 0x000fe40000011615 */
[----:B---3--:R-:W-:-:S02]  /*1ec0*/  ISETP.NE.AND P1, PT, R17, 0x1, PT ;  /* 0x000000011100780c */ /* 0x008fc40003f25270 */
[----:B------:R-:W-:Y:S02]  /*1ed0*/  SEL R5, R9, R5, !P0 ;  /* 0x0000000509057207 */ /* 0x000fe40004000000 */
[----:B------:R-:W-:Y:S02]  /*1ee0*/  SEL R20, R8, R20, !P1 ;  /* 0x0000001408147207 */ /* 0x000fe40004800000 */
[----:B------:R-:W-:Y:S01]  /*1ef0*/  SEL R21, R10, R21, !P1 ;  /* 0x000000150a157207 */ /* 0x000fe20004800000 */
[----:B----4-:R-:W-:-:S04]  /*1f00*/  IMAD.HI.U32 R18, R19, R2, RZ ;  /* 0x0000000213127227 */ /* 0x010fc800078e00ff */
        /* <DEDUP_REMOVED lines=10> */
[----:B------:R-:W-:-:S04]  /*1fb0*/  @!P0 IMAD.HI.U32 R7, R21, R2, RZ ;  /* 0x0000000215078227 */ /* 0x000fc800078e00ff */
[----:B------:R-:W-:Y:S01]  /*1fc0*/  IMAD.MOV R2, RZ, RZ, -R6 ;  /* 0x000000ffff027224 */ /* 0x000fe200078e0a06 */
[----:B------:R-:W-:Y:S02]  /*1fd0*/  @!P0 SHF.R.U32.HI R3, RZ, R3, R7 ;  /* 0x00000003ff038219 */ /* 0x000fe40000011607 */
[----:B------:R-:W-:Y:S01]  /*1fe0*/  IADD3 R7, PT, PT, -R5, RZ, RZ ;  /* 0x000000ff05077210 */ /* 0x000fe20007ffe1ff */
[----:B------:R-:W-:Y:S01]  /*1ff0*/  IMAD R2, R26, R2, R5 ;  /* 0x000000021a027224 */ /* 0x000fe200078e0205 */
        /* <DEDUP_REMOVED lines=10> */
.L_x_33:
[----:B------:R-:W1:Y:S02]  /*20a0*/  LDCU UR8, c[0x0][0xb30] ;  /* 0x00016600ff0877ac */ /* 0x000e640008000800 */
[----:B-1----:R-:W-:-:S09]  /*20b0*/  UISETP.NE.AND UP0, UPT, UR8, 0x1, UPT ;  /* 0x000000010800788c */ /* 0x002fd2000bf05270 */
[----:B------:R-:W-:Y:S05]  /*20c0*/  BRA.U UP0, `(.L_x_34) ;  /* 0x0000000100407547 */ /* 0x000fea000b800000 */
[----:B------:R-:W1:Y:S08]  /*20d0*/  LDC.64 R4, c[0x0][0xb10] ;  /* 0x0002c400ff047b82 */ /* 0x000e700000000a00 */
[----:B------:R-:W2:Y:S08]  /*20e0*/  LDC.64 R2, c[0x0][0xb18] ;  /* 0x0002c600ff027b82 */ /* 0x000eb00000000a00 */
[----:B------:R-:W3:Y:S08]  /*20f0*/  LDC R6, c[0x0][0xb20] ;  /* 0x0002c800ff067b82 */ /* 0x000ef00000000800 */
[----:B------:R-:W4:Y:S01]  /*2100*/  LDC R7, c[0x0][0xb0c] ;  /* 0x0002c300ff077b82 */ /* 0x000f220000000800 */
[----:B-1----:R-:W-:-:S05]  /*2110*/  IMAD.HI.U32 R4, R10, R4, RZ ;  /* 0x000000040a047227 */ /* 0x002fca00078e00ff */
[----:B------:R-:W-:Y:S01]  /*2120*/  SHF.R.U32.HI R4, RZ, R5, R4 ;  /* 0x00000005ff047219 */ /* 0x000fe20000011604 */
[----:B--2---:R-:W-:Y:S01]  /*2130*/  IMAD.HI.U32 R3, R9, R3, RZ ;  /* 0x0000000309037227 */ /* 0x004fe200078e00ff */
[----:B------:R-:W-:-:S04]  /*2140*/  ISETP.NE.AND P0, PT, R2, 0x1, PT ;  /* 0x000000010200780c */ /* 0x000fc80003f05270 */
[----:B---3--:R-:W-:-:S04]  /*2150*/  SHF.R.U32.HI R3, RZ, R6, R3 ;  /* 0x00000006ff037219 */ /* 0x008fc80000011603 */
[----:B------:R-:W-:Y:S02]  /*2160*/  SEL R3, R9, R3, !P0 ;  /* 0x0000000309037207 */ /* 0x000fe40004000000 */
[----:B----4-:R-:W-:-:S04]  /*2170*/  ISETP.NE.AND P1, PT, R7, 0x1, PT ;  /* 0x000000010700780c */ /* 0x010fc80003f25270 */
[----:B------:R-:W-:-:S05]  /*2180*/  SEL R4, R10, R4, !P1 ;  /* 0x000000040a047207 */ /* 0x000fca0004800000 */
[----:B------:R-:W-:Y:S02]  /*2190*/  IMAD.IADD R5, R3, 0x1, -R4 ;  /* 0x0000000103057824 */ /* 0x000fe400078e0a04 */
[----:B------:R-:W-:Y:S02]  /*21a0*/  IMAD.IADD R3, R4, 0x1, -R3 ;  /* 0x0000000104037824 */ /* 0x000fe400078e0a03 */
[----:B------:R-:W-:Y:S02]  /*21b0*/  IMAD R10, R5, R7, R10 ;  /* 0x00000007050a7224 */ /* 0x000fe400078e020a */
[----:B------:R-:W-:-:S07]  /*21c0*/  IMAD R9, R3, R2, R9 ;  /* 0x0000000203097224 */ /* 0x000fce00078e0209 */
.L_x_34:
[----:B------:R-:W-:Y:S01]  /*21d0*/  VIADD R14, R14, 0x1 ;  /* 0x000000010e0e7836 */ /* 0x000fe20000000000 */
[----:B------:R-:W-:Y:S01]  /*21e0*/  PLOP3.LUT P1, PT, PT, PT, PT, 0x80, 0x8 ;  /* 0x000000000008781c */ /* 0x000fe20003f2f070 */
[----:B------:R-:W-:Y:S02]  /*21f0*/  IMAD.IADD R21, R10, 0x1, R59 ;  /* 0x000000010a157824 */ /* 0x000fe400078e023b */
[----:B------:R-:W-:Y:S01]  /*2200*/  IMAD.IADD R20, R9, 0x1, R58 ;  /* 0x0000000109147824 */ /* 0x000fe200078e023a */
[----:B------:R-:W-:-:S04]  /*2210*/  ISETP.NE.AND P0, PT, R14, 0x2, PT ;  /* 0x000000020e00780c */ /* 0x000fc80003f05270 */
[----:B------:R-:W-:Y:S02]  /*2220*/  SEL R2, RZ, 0x1, P0 ;  /* 0x00000001ff027807 */ /* 0x000fe40000000000 */
[----:B------:R-:W-:Y:S02]  /*2230*/  SEL R14, R14, RZ, P0 ;  /* 0x000000ff0e0e7207 */ /* 0x000fe40000000000 */
[----:B------:R-:W-:Y:S01]  /*2240*/  LOP3.LUT R13, R13, R2, RZ, 0x3c, !PT ;  /* 0x000000020d0d7212 */ /* 0x000fe200078e3cff */
[----:B------:R-:W-:Y:S06]  /*2250*/  @P2 BRA `(.L_x_35) ;  /* 0xfffffff000a02947 */ /* 0x000fec000383ffff */
[----:B------:R-:W-:Y:S01]  /*2260*/  UIADD3 UR5, UPT, UPT, UR4, 0x10, URZ ;  /* 0x0000001004057890 */ /* 0x000fe2000fffe0ff */
[----:B------:R-:W-:-:S03]  /*2270*/  SHF.L.U32 R2, R15, 0x1f, RZ ;  /* 0x0000001f0f027819 */ /* 0x000fc600000006ff */
[----:B------:R-:W-:-:S09]  /*2280*/  ULEA UR4, UR6, UR5, 0x3 ;  /* 0x0000000506047291 */ /* 0x000fd2000f8e18ff */
[----:B------:R-:W1:Y:S02]  /*2290*/  SYNCS.PHASECHK.TRANS64.TRYWAIT P0, [UR4], R2 ;  /* 0x00000002ff0075a7 */ /* 0x000e640008001104 */
[----:B-1----:R-:W-:Y:S05]  /*22a0*/  @!P0 BRA `(.L_x_36) ;  /* 0x0000004800ac8947 */ /* 0x002fea0003800000 */
.L_x_118:
[----:B------:R-:W-:-:S04]  /*22b0*/  UIADD3 UR6, UPT, UPT, UR6, 0x1, URZ ;  /* 0x0000000106067890 */ /* 0x000fc8000fffe0ff */
[----:B------:R-:W-:-:S04]  /*22c0*/  UISETP.NE.AND UP0, UPT, UR6, 0x2, UPT ;  /* 0x000000020600788c */ /* 0x000fc8000bf05270 */
[----:B------:R-:W-:Y:S02]  /*22d0*/  USEL UR4, URZ, 0x1, UP0 ;  /* 0x00000001ff047887 */ /* 0x000fe40008000000 */
[----:B------:R-:W-:-:S04]  /*22e0*/  USEL UR6, UR6, URZ, UP0 ;  /* 0x000000ff06067287 */ /* 0x000fc80008000000 */
[----:B------:R-:W-:Y:S01]  /*22f0*/  ULEA UR6, UR6, UR5, 0x3 ;  /* 0x0000000506067291 */ /* 0x000fe2000f8e18ff */
[----:B-1----:R-:W-:-:S04]  /*2300*/  LOP3.LUT R2, R15, UR4, RZ, 0x3c, !PT ;  /* 0x000000040f027c12 */ /* 0x002fc8000f8e3cff */
[----:B------:R-:W-:Y:S01]  /*2310*/  SHF.L.U32 R2, R2, 0x1f, RZ ;  /* 0x0000001f02027819 */ /* 0x000fe200000006ff */
[----:B----4-:R-:W-:-:S07]  /*2320*/  IMAD.U32 R0, RZ, RZ, UR6 ;  /* 0x00000006ff007e24 */ /* 0x010fce000f8e00ff */
.L_x_37:
[----:B-1----:R1:W2:Y:S02]  /*2330*/  SYNCS.PHASECHK.TRANS64.TRYWAIT P0, [R0+URZ], R2 ;  /* 0x00000002000075a7 */ /* 0x0022a400080011ff */
[----:B--2---:R-:W-:Y:S05]  /*2340*/  @!P0 NANOSLEEP.SYNCS 0x989680 ;  /* 0x009896800000895d */ /* 0x004fea0003900000 */
[----:B------:R-:W2:Y:S02]  /*2350*/  @!P0 SYNCS.PHASECHK.TRANS64 P0, [R0+URZ], R2 ;  /* 0x00000002000085a7 */ /* 0x000ea400080010ff */
[----:B--2---:R-:W-:Y:S05]  /*2360*/  @P0 EXIT ;  /* 0x000000000000094d */ /* 0x004fea0003800000 */
[----:B------:R-:W-:Y:S05]  /*2370*/  BRA `(.L_x_37) ;  /* 0xfffffffc00ec7947 */ /* 0x000fea000383ffff */
.L_x_17:
[----:B------:R-:W-:-:S04]  /*2380*/  UISETP.NE.AND UP1, UPT, UR37, URZ, UPT ;  /* 0x000000ff2500728c */ /* 0x000fc8000bf25270 */
[----:B------:R-:W-:-:S09]  /*2390*/  UISETP.NE.OR UP1, UPT, UR8, 0x1, UP1 ;  /* 0x000000010800788c */ /* 0x000fd20008f25670 */
[----:B------:R-:W-:Y:S05]  /*23a0*/  BRA.U UP1, `(.L_x_38) ;  /* 0x0000000501487547 */ /* 0x000fea000b800000 */
[----:B------:R-:W-:Y:S01]  /*23b0*/  ISETP.NE.AND P2, PT, R2, RZ, PT ;  /* 0x000000ff0200720c */ /* 0x000fe20003f45270 */
[----:B------:R-:W-:Y:S01]  /*23c0*/  IMAD.MOV.U32 R12, RZ, RZ, 0x1 ;  /* 0x00000001ff0c7424 */ /* 0x000fe200078e00ff */
[----:B------:R-:W-:Y:S02]  /*23d0*/  CS2R R10, SRZ ;  /* 0x00000000000a7805 */ /* 0x000fe4000001ff00 */
[----:B------:R-:W-:Y:S01]  /*23e0*/  CS2R R8, SRZ ;  /* 0x0000000000087805 */ /* 0x000fe2000001ff00 */
[----:B------:R-:W-:Y:S01]  /*23f0*/  UMOV UR4, 0x400 ;  /* 0x0000040000047882 */ /* 0x000fe20000000000 */
[----:B------:R-:W-:Y:S01]  /*2400*/  UMOV UR6, URZ ;  /* 0x000000ff00067c82 */ /* 0x000fe20008000000 */
[----:B------:R-:W-:-:S12]  /*2410*/  ULEA UR37, UR37, UR4, 0x18 ;  /* 0x0000000425257291 */ /* 0x000fd8000f8ec0ff */
.L_x_42:
[----:B------:R-:W-:Y:S02]  /*2420*/  LEA R0, R8, UR37, 0x3 ;  /* 0x0000002508007c11 */ /* 0x000fe4000f8e18ff */
[----:B------:R-:W-:-:S03]  /*2430*/  SHF.L.U32 R4, R9, 0x1f, RZ ;  /* 0x0000001f09047819 */ /* 0x000fc600000006ff */
[----:B------:R-:W-:Y:S01]  /*2440*/  VIADD R5, R0, 0xd0 ;  /* 0x000000d000057836 */ /* 0x000fe20000000000 */
[----:B------:R-:W1:Y:S02]  /*2450*/  SYNCS.PHASECHK.TRANS64.TRYWAIT P0, [R0+URZ+0xc0], R4 ;  /* 0x0000c004000075a7 */ /* 0x000e6400080011ff */
[----:B-1----:R-:W-:Y:S05]  /*2460*/  @!P0 BRA `(.L_x_39) ;  /* 0x0000004800548947 */ /* 0x002fea0003800000 */
.L_x_119:
[----:B------:R-:W-:Y:S01]  /*2470*/  ULEA UR5, UR6, UR37, 0x3 ;  /* 0x0000002506057291 */ /* 0x000fe2000f8e18ff */
[----:B-1----:R-:W-:Y:S01]  /*2480*/  PRMT R0, RZ, 0x654, R5 ;  /* 0x00000654ff007816 */ /* 0x002fe20000000005 */
[----:B------:R-:W-:Y:S01]  /*2490*/  @!P2 IMAD.MOV.U32 R4, RZ, RZ, 0x10 ;  /* 0x00000010ff04a424 */ /* 0x000fe200078e00ff */
[----:B------:R-:W-:Y:S01]  /*24a0*/  SHF.L.U32 R5, R12, 0x1f, RZ ;  /* 0x0000001f0c057819 */ /* 0x000fe200000006ff */
[----:B------:R-:W-:Y:S01]  /*24b0*/  UIADD3 UR4, UPT, UPT, UR5, 0x60, URZ ;  /* 0x0000006005047890 */ /* 0x000fe2000fffe0ff */
[----:B------:R1:W-:Y:S05]  /*24c0*/  SYNCS.ARRIVE.TRANS64.RED.A1T0 RZ, [R0+URZ], RZ ;  /* 0x000000ff00ff79a7 */ /* 0x0003ea00081004ff */
[----:B------:R-:W-:Y:S01]  /*24d0*/  IMAD.U32 R6, RZ, RZ, UR4 ;  /* 0x00000004ff067e24 */ /* 0x000fe2000f8e00ff */
[----:B------:R-:W2:Y:S04]  /*24e0*/  SYNCS.PHASECHK.TRANS64.TRYWAIT P0, [UR5+0x70], R5 ;  /* 0x00007005ff0075a7 */ /* 0x000ea80008001105 */
[----:B------:R-:W-:Y:S01]  /*24f0*/  PRMT R6, R2, 0x654, R6 ;  /* 0x0000065402067816 */ /* 0x000fe20000000006 */
[----:B-12---:R-:W-:Y:S06]  /*2500*/  @!P0 BRA `(.L_x_40) ;  /* 0x0000004800408947 */ /* 0x006fec0003800000 */
.L_x_121:
[----:B------:R-:W-:Y:S01]  /*2510*/  ULEA UR4, UR6, UR37, 0x4 ;  /* 0x0000002506047291 */ /* 0x000fe2000f8e20ff */
[----:B------:R-:W-:Y:S01]  /*2520*/  SEL R3, R6, R3, !P2 ;  /* 0x0000000306037207 */ /* 0x000fe20005000000 */
[----:B------:R-:W-:Y:S01]  /*2530*/  UIADD3 UR5, UPT, UPT, UR5, 0x60, URZ ;  /* 0x0000006005057890 */ /* 0x000fe2000fffe0ff */
[----:B-1----:R-:W-:Y:S01]  /*2540*/  LEA R0, R11, UR37, 0x3 ;  /* 0x000000250b007c11 */ /* 0x002fe2000f8e18ff */
[----:B------:R-:W-:Y:S01]  /*2550*/  UIADD3 UR4, UPT, UPT, UR4, 0xf0, URZ ;  /* 0x000000f004047890 */ /* 0x000fe2000fffe0ff */
[----:B------:R1:W-:Y:S01]  /*2560*/  @!P2 SYNCS.ARRIVE.TRANS64.RED RZ, [R3+URZ], R4 ;  /* 0x0000000403ffa9a7 */ /* 0x0003e200080004ff */
[----:B------:R-:W-:Y:S01]  /*2570*/  UIADD3 UR6, UPT, UPT, UR6, 0x1, URZ ;  /* 0x0000000106067890 */ /* 0x000fe2000fffe0ff */
[----:B------:R-:W-:-:S03]  /*2580*/  VIADD R8, R8, 0x1 ;  /* 0x0000000108087836 */ /* 0x000fc60000000000 */
[----:B------:R-:W-:Y:S02]  /*2590*/  UISETP.NE.AND UP0, UPT, UR6, 0x2, UPT ;  /* 0x000000020600788c */ /* 0x000fe4000bf05270 */
[----:B------:R-:W-:Y:S01]  /*25a0*/  ISETP.NE.AND P0, PT, R8, 0x2, PT ;  /* 0x000000020800780c */ /* 0x000fe20003f05270 */
[----:B------:R-:W-:Y:S06]  /*25b0*/  UGETNEXTWORKID.BROADCAST [UR4], [UR5] ;  /* 0x00000000040073ca */ /* 0x000fec0008000100 */
[----:B------:R-:W-:Y:S02]  /*25c0*/  USEL UR4, URZ, 0x1, UP0 ;  /* 0x00000001ff047887 */ /* 0x000fe40008000000 */
[----:B------:R-:W-:-:S04]  /*25d0*/  USEL UR6, UR6, URZ, UP0 ;  /* 0x000000ff06067287 */ /* 0x000fc80008000000 */
[----:B------:R-:W-:Y:S02]  /*25e0*/  LOP3.LUT R12, R12, UR4, RZ, 0x3c, !PT ;  /* 0x000000040c0c7c12 */ /* 0x000fe4000f8e3cff */
[----:B-1----:R-:W-:-:S04]  /*25f0*/  SHF.L.U32 R4, R10, 0x1f, RZ ;  /* 0x0000001f0a047819 */ /* 0x002fc800000006ff */
[----:B------:R-:W1:Y:S02]  /*2600*/  SYNCS.PHASECHK.TRANS64.TRYWAIT P1, [R0+URZ+0x60], R4 ;  /* 0x00006004000075a7 */ /* 0x000e6400080211ff */
[----:B-1----:R-:W-:Y:S05]  /*2610*/  @!P1 BRA `(.L_x_41) ;  /* 0x0000004800149947 */ /* 0x002fea0003800000 */
.L_x_122:
[C---:B-1----:R-:W-:Y:S01]  /*2620*/  LEA R4, R11.reuse, UR37, 0x4 ;  /* 0x000000250b047c11 */ /* 0x042fe2000f8e20ff */
[----:B------:R-:W-:Y:S01]  /*2630*/  VIADD R0, R0, 0x70 ;  /* 0x0000007000007836 */ /* 0x000fe20000000000 */
[----:B------:R-:W-:Y:S01]  /*2640*/  SEL R8, R8, RZ, P0 ;  /* 0x000000ff08087207 */ /* 0x000fe20000000000 */
[----:B------:R-:W-:-:S03]  /*2650*/  VIADD R11, R11, 0x1 ;  /* 0x000000010b0b7836 */ /* 0x000fc60000000000 */
[----:B------:R-:W1:Y:S01]  /*2660*/  LDS.128 R4, [R4+0xf0] ;  /* 0x0000f00004047984 */ /* 0x000e620000000c00 */
[----:B------:R-:W-:Y:S02]  /*2670*/  PRMT R0, RZ, 0x654, R0 ;  /* 0x00000654ff007816 */ /* 0x000fe40000000000 */
[C---:B------:R-:W-:Y:S01]  /*2680*/  ISETP.NE.AND P1, PT, R11.reuse, 0x2, PT ;  /* 0x000000020b00780c */ /* 0x040fe20003f25270 */
[----:B------:R-:W-:Y:S01]  /*2690*/  @!PT LDS RZ, [RZ] ;  /* 0x00000000fffff984 */ /* 0x000fe20000000800 */
[----:B------:R-:W-:Y:S01]  /*26a0*/  @!PT LDS RZ, [RZ] ;  /* 0x00000000fffff984 */ /* 0x000fe20000000800 */
[----:B------:R-:W-:Y:S01]  /*26b0*/  @!PT LDS RZ, [RZ] ;  /* 0x00000000fffff984 */ /* 0x000fe20000000800 */
[----:B------:R-:W-:Y:S01]  /*26c0*/  @!PT LDS RZ, [RZ] ;  /* 0x00000000fffff984 */ /* 0x000fe20000000800 */
[----:B------:R2:W-:Y:S06]  /*26d0*/  MEMBAR.ALL.CTA ;  /* 0x0000000000007992 */ /* 0x0005ec0000008000 */
[----:B--2---:R-:W2:Y:S01]  /*26e0*/  FENCE.VIEW.ASYNC.S ;  /* 0x00000000000073c6 */ /* 0x004ea20000000000 */
[----:B------:R-:W-:Y:S01]  /*26f0*/  SEL R11, R11, RZ, P1 ;  /* 0x000000ff0b0b7207 */ /* 0x000fe20000800000 */
[----:B--2---:R2:W-:Y:S01]  /*2700*/  SYNCS.ARRIVE.TRANS64.RED.A1T0 RZ, [R0+URZ], RZ ;  /* 0x000000ff00ff79a7 */ /* 0x0045e200081004ff */
[----:B-1----:R-:W-:-:S02]  /*2710*/  LOP3.LUT P3, RZ, R6, 0x1, RZ, 0xc0, !PT ;  /* 0x0000000106ff7812 */ /* 0x002fc4000786c0ff */
[----:B------:R-:W-:-:S04]  /*2720*/  SEL R4, RZ, 0x1, P1 ;  /* 0x00000001ff047807 */ /* 0x000fc80000800000 */
[----:B------:R-:W-:Y:S02]  /*2730*/  LOP3.LUT R10, R10, R4, RZ, 0x3c, !PT ;  /* 0x000000040a0a7212 */ /* 0x000fe400078e3cff */
[----:B--2---:R-:W-:-:S04]  /*2740*/  SEL R0, RZ, 0x1, P0 ;  /* 0x00000001ff007807 */ /* 0x004fc80000000000 */
[----:B------:R-:W-:Y:S01]  /*2750*/  LOP3.LUT R9, R9, R0, RZ, 0x3c, !PT ;  /* 0x0000000009097212 */ /* 0x000fe200078e3cff */
[----:B------:R-:W-:Y:S06]  /*2760*/  @P3 BRA `(.L_x_42) ;  /* 0xfffffffc002c3947 */ /* 0x000fec000383ffff */
[----:B------:R-:W-:Y:S01]  /*2770*/  ULEA UR5, UR6, UR37, 0x3 ;  /* 0x0000002506057291 */ /* 0x000fe2000f8e18ff */
[----:B------:R-:W-:-:S08]  /*2780*/  SHF.L.U32 R2, R12, 0x1f, RZ ;  /* 0x0000001f0c027819 */ /* 0x000fd000000006ff */
[----:B------:R-:W1:Y:S02]  /*2790*/  SYNCS.PHASECHK.TRANS64 P0, [UR5+0x70], R2 ;  /* 0x00007002ff0075a7 */ /* 0x000e640008001005 */
[----:B-1----:R-:W-:Y:S05]  /*27a0*/  @P0 BRA `(.L_x_43) ;  /* 0x0000000000080947 */ /* 0x002fea0003800000 */
[----:B------:R-:W1:Y:S02]  /*27b0*/  SYNCS.PHASECHK.TRANS64.TRYWAIT P0, [UR5+0x70], R2 ;  /* 0x00007002ff0075a7 */ /* 0x000e640008001105 */
[----:B-1----:R-:W-:Y:S05]  /*27c0*/  @!P0 BRA `(.L_x_44) ;  /* 0x0000004400bc8947 */ /* 0x002fea0003800000 */
.L_x_43:
[----:B------:R-:W-:-:S04]  /*27d0*/  UIADD3 UR4, UPT, UPT, UR6, 0x1, URZ ;  /* 0x0000000106047890 */ /* 0x000fc8000fffe0ff */
[----:B------:R-:W-:-:S04]  /*27e0*/  UISETP.NE.AND UP0, UPT, UR4, 0x2, UPT ;  /* 0x000000020400788c */ /* 0x000fc8000bf05270 */
[----:B------:R-:W-:Y:S02]  /*27f0*/  USEL UR7, URZ, 0x1, UP0 ;  /* 0x00000001ff077887 */ /* 0x000fe40008000000 */
[----:B------:R-:W-:-:S04]  /*2800*/  USEL UR4, UR4, URZ, UP0 ;  /* 0x000000ff04047287 */ /* 0x000fc80008000000 */
[----:B------:R-:W-:Y:S01]  /*2810*/  ULEA UR4, UR4, UR37, 0x3 ;  /* 0x0000002504047291 */ /* 0x000fe2000f8e18ff */
[----:B-1----:R-:W-:-:S04]  /*2820*/  LOP3.LUT R2, R12, UR7, RZ, 0x3c, !PT ;  /* 0x000000070c027c12 */ /* 0x002fc8000f8e3cff */
[----:B------:R-:W-:-:S04]  /*2830*/  SHF.L.U32 R0, R2, 0x1f, RZ ;  /* 0x0000001f02007819 */ /* 0x000fc800000006ff */
[----:B------:R-:W1:Y:S02]  /*2840*/  SYNCS.PHASECHK.TRANS64 P0, [UR4+0x70], R0 ;  /* 0x00007000ff0075a7 */ /* 0x000e640008001004 */
[----:B-1----:R-:W-:Y:S05]  /*2850*/  @P0 EXIT ;  /* 0x000000000000094d */ /* 0x002fea0003800000 */
[----:B------:R-:W-:Y:S02]  /*2860*/  SHF.L.U32 R2, R2, 0x1f, RZ ;  /* 0x0000001f02027819 */ /* 0x000fe400000006ff */
[----:B------:R-:W-:-:S07]  /*2870*/  MOV R0, UR4 ;  /* 0x0000000400007c02 */ /* 0x000fce0008000f00 */
.L_x_45:
[----:B-1----:R1:W2:Y:S02]  /*2880*/  SYNCS.PHASECHK.TRANS64.TRYWAIT P0, [R0+URZ+0x70], R2 ;  /* 0x00007002000075a7 */ /* 0x0022a400080011ff */
[----:B--2---:R-:W-:Y:S05]  /*2890*/  @!P0 NANOSLEEP.SYNCS 0x989680 ;  /* 0x009896800000895d */ /* 0x004fea0003900000 */
[----:B------:R-:W2:Y:S02]  /*28a0*/  @!P0 SYNCS.PHASECHK.TRANS64 P0, [R0+URZ+0x70], R2 ;  /* 0x00007002000085a7 */ /* 0x000ea400080010ff */
[----:B--2---:R-:W-:Y:S05]  /*28b0*/  @P0 EXIT ;  /* 0x000000000000094d */ /* 0x004fea0003800000 */
[----:B------:R-:W-:Y:S05]  /*28c0*/  BRA `(.L_x_45) ;  /* 0xfffffffc00ec7947 */ /* 0x000fea000383ffff */
.L_x_38:
[----:B------:R-:W-:-:S09]  /*28d0*/  UISETP.NE.AND UP1, UPT, UR8, URZ, UPT ;  /* 0x000000ff0800728c */ /* 0x000fd2000bf25270 */
[----:B------:R-:W-:Y:S05]  /*28e0*/  BRA.U UP1, `(.L_x_46) ;  /* 0x0000000d01cc7547 */ /* 0x000fea000b800000 */
[----:B------:R-:W-:Y:S01]  /*28f0*/  UMOV UR4, 0x40 ;  /* 0x0000004000047882 */ /* 0x000fe20000000000 */
[----:B------:R-:W-:Y:S01]  /*2900*/  NOP ;  /* 0x0000000000007918 */ /* 0x000fe20000000000 */
[----:B------:R-:W-:Y:S01]  /*2910*/  ULEA UR4, UR37, UR4, 0x18 ;  /* 0x0000000425047291 */ /* 0x000fe2000f8ec0ff */
[----:B------:R-:W-:Y:S02]  /*2920*/  UMOV UR5, 0x400 ;  /* 0x0000040000057882 */ /* 0x000fe40000000000 */
[----:B------:R-:W-:-:S06]  /*2930*/  ULEA UR37, UR37, UR5, 0x18 ;  /* 0x0000000525257291 */ /* 0x000fcc000f8ec0ff */
[----:B------:R-:W1:Y:S02]  /*2940*/  LDS.U8 R0, [UR4+0x1c] ;  /* 0x00001c04ff007984 */ /* 0x000e640008000000 */
[----:B-1----:R-:W-:-:S13]  /*2950*/  ISETP.NE.AND P0, PT, R0, RZ, PT ;  /* 0x000000ff0000720c */ /* 0x002fda0003f05270 */
[----:B------:R-:W-:Y:S05]  /*2960*/  @P0 BRA `(.L_x_47) ;  /* 0x0000000000580947 */ /* 0x000fea0003800000 */
[----:B------:R-:W-:-:S13]  /*2970*/  ELECT P0, URZ, PT ;  /* 0x0000000000ff782f */ /* 0x000fda0003800000 */
[----:B------:R-:W-:Y:S05]  /*2980*/  @!P0 BRA `(.L_x_48) ;  /* 0x0000000000608947 */ /* 0x000fea0003800000 */
[----:B------:R-:W-:Y:S01]  /*2990*/  UMOV UR5, 0x10 ;  /* 0x0000001000057882 */ /* 0x000fe20000000000 */
[----:B------:R-:W-:Y:S01]  /*29a0*/  HFMA2 R0, -RZ, RZ, 0, 5.9604644775390625e-08 ;  /* 0x00000001ff007431 */ /* 0x000fe200000001ff */
[----:B------:R-:W-:-:S03]  /*29b0*/  MOV R2, 0xffff ;  /* 0x0000ffff00027802 */ /* 0x000fc60000000f00 */
[----:B------:R-:W-:Y:S04]  /*29c0*/  DEPBAR.LE SB1, 0x36 ;  /* 0x00009d800000791a */ /* 0x000fe80000000000 */
[----:B------:R-:W1:Y:S02]  /*29d0*/  UTCATOMSWS.FIND_AND_SET.ALIGN UP0, UR5, UR5 ;  /* 0x00000005000575e3 */ /* 0x000e640008000800 */
[----:B-1----:R-:W-:Y:S01]  /*29e0*/  MOV R3, UR5 ;  /* 0x0000000500037c02 */ /* 0x002fe20008000f00 */
[----:B------:R-:W-:Y:S06]  /*29f0*/  BRA.U UP0, `(.L_x_49) ;  /* 0x0000000100187547 */ /* 0x000fec000b800000 */
.L_x_50:
[----:B------:R-:W-:Y:S05]  /*2a00*/  NANOSLEEP 0x64 ;  /* 0x000000640000795d */ /* 0x000fea0003800000 */
[----:B------:R-:W-:-:S05]  /*2a10*/  UMOV UR5, 0x10 ;  /* 0x0000001000057882 */ /* 0x000fca0000000000 */
[----:B------:R-:W-:Y:S04]  /*2a20*/  DEPBAR.LE SB1, 0x36 ;  /* 0x00009d800000791a */ /* 0x000fe80000000000 */
[----:B------:R-:W1:Y:S02]  /*2a30*/  UTCATOMSWS.FIND_AND_SET.ALIGN UP0, UR5, UR5 ;  /* 0x00000005000575e3 */ /* 0x000e640008000800 */
[----:B-1----:R-:W-:Y:S01]  /*2a40*/  MOV R3, UR5 ;  /* 0x0000000500037c02 */ /* 0x002fe20008000f00 */
[----:B------:R-:W-:Y:S05]  /*2a50*/  BRA.U !UP0, `(.L_x_50) ;  /* 0xfffffffd08e87547 */ /* 0x000fea000b83ffff */
.L_x_49:
[-C--:B------:R-:W-:Y:S02]  /*2a60*/  SHF.L.U32 R2, R2, R3.reuse, RZ ;  /* 0x0000000302027219 */ /* 0x080fe400000006ff */
[----:B------:R-:W-:Y:S01]  /*2a70*/  SHF.L.U32 R0, R0, R3, RZ ;  /* 0x0000000300007219 */ /* 0x000fe200000006ff */
[----:B------:R-:W-:Y:S02]  /*2a80*/  IMAD.SHL.U32 R3, R3, 0x20, RZ ;  /* 0x0000002003037824 */ /* 0x000fe400078e00ff */
[----:B------:R1:W-:Y:S04]  /*2a90*/  ATOMS.OR RZ, [UR4+0x14], R2 ;  /* 0x00001402ffff798c */ /* 0x0003e8000b000004 */
[----:B------:R1:W-:Y:S04]  /*2aa0*/  ATOMS.OR RZ, [UR4+0x18], R0 ;  /* 0x00001800ffff798c */ /* 0x0003e8000b000004 */
[----:B------:R1:W-:Y:S01]  /*2ab0*/  STS [UR37+0x110], R3 ;  /* 0x00011003ff007988 */ /* 0x0003e20008000825 */
[----:B------:R-:W-:Y:S05]  /*2ac0*/  BRA `(.L_x_48) ;  /* 0x0000000000107947 */ /* 0x000fea0003800000 */
.L_x_47:
[----:B------:R-:W-:Y:S02]  /*2ad0*/  MOV R0, 0xffffffff ;  /* 0xffffffff00007802 */ /* 0x000fe40000000f00 */
[----:B------:R-:W-:-:S03]  /*2ae0*/  MOV R2, 0x2b10 ;  /* 0x00002b1000027802 */ /* 0x000fc60000000f00 */
[----:B------:R1:W-:Y:S04]  /*2af0*/  STS [UR37+0x110], R0 ;  /* 0x00011000ff007988 */ /* 0x0003e80008000825 */
[----:B-1-3-5:R-:W-:Y:S05]  /*2b00*/  CALL.REL.NOINC `($__internal_1_$__cuda_sm10x_tcgen05_guardrail_trap_phase_invalid_during_alloc) ;  /* 0x0000004800907944 */ /* 0x02afea0003c00000 */
.L_x_48:
[----:B------:R-:W-:Y:S05]  /*2b10*/  WARPSYNC.ALL ;  /* 0x0000000000007948 */ /* 0x000fea0003800000 */
[----:B------:R-:W2:Y:S01]  /*2b20*/  S2UR UR5, SR_CgaCtaId ;  /* 0x00000000000579c3 */ /* 0x000ea20000008800 */
[----:B------:R-:W-:Y:S01]  /*2b30*/  UMOV UR4, 0x400 ;  /* 0x0000040000047882 */ /* 0x000fe20000000000 */
[----:B------:R-:W-:-:S06]  /*2b40*/  NOP ;  /* 0x0000000000007918 */ /* 0x000fcc0000000000 */
[----:B------:R-:W-:Y:S06]  /*2b50*/  BAR.ARV 0x6, 0xa0 ;  /* 0x0182800000007b1d */ /* 0x000fec0000002000 */
[----:B------:R-:W4:Y:S01]  /*2b60*/  LDCU UR7, c[0x0][0x38c] ;  /* 0x00007180ff0777ac */ /* 0x000f220008000800 */
[----:B------:R-:W-:Y:S01]  /*2b70*/  IMAD.MOV.U32 R11, RZ, RZ, 0x1 ;  /* 0x00000001ff0b7424 */ /* 0x000fe200078e00ff */
[----:B------:R-:W-:Y:S01]  /*2b80*/  CS2R R8, SRZ ;  /* 0x0000000000087805 */ /* 0x000fe2000001ff00 */
[----:B------:R-:W-:Y:S01]  /*2b90*/  IMAD.MOV.U32 R10, RZ, RZ, RZ ;  /* 0x000000ffff0a7224 */ /* 0x000fe200078e00ff */
[----:B------:R-:W3:Y:S01]  /*2ba0*/  LDCU UR6, c[0x0][0x38c] ;  /* 0x00007180ff0677ac */ /* 0x000ee20008000800 */
[----:B------:R-:W-:Y:S01]  /*2bb0*/  UMOV UR15, URZ ;  /* 0x000000ff000f7c82 */ /* 0x000fe20008000000 */
[----:B------:R-:W-:Y:S01]  /*2bc0*/  UMOV UR14, URZ ;  /* 0x000000ff000e7c82 */ /* 0x000fe20008000000 */
[----:B--2---:R-:W-:Y:S01]  /*2bd0*/  ULEA UR5, UR5, UR4, 0x18 ;  /* 0x0000000405057291 */ /* 0x004fe2000f8ec0ff */
[----:B------:R-:W-:Y:S01]  /*2be0*/  UMOV UR24, 0x0 ;  /* 0x0000000000187882 */ /* 0x000fe20000000000 */
[----:B------:R-:W-:-:S02]  /*2bf0*/  UMOV UR25, 0x4100490 ;  /* 0x0410049000197882 */ /* 0x000fc40000000000 */
[----:B------:R-:W-:Y:S02]  /*2c00*/  UIADD3 UR10, UPT, UPT, UR5, 0x3400, URZ ;  /* 0x00003400050a7890 */ /* 0x000fe4000fffe0ff */
[----:B------:R-:W-:Y:S02]  /*2c10*/  UIADD3 UR11, UPT, UPT, UR5, 0x7400, URZ ;  /* 0x00007400050b7890 */ /* 0x000fe4000fffe0ff */
[----:B----4-:R-:W-:Y:S01]  /*2c20*/  UIADD3 UR7, UPT, UPT, UR7, 0x3f, URZ ;  /* 0x0000003f07077890 */ /* 0x010fe2000fffe0ff */
[----:B-1----:R-:W1:Y:S01]  /*2c30*/  LDS R0, [UR5+0x110] ;  /* 0x00011005ff007984 */ /* 0x002e620008000800 */
[----:B------:R-:W-:Y:S02]  /*2c40*/  USHF.R.U32.HI UR10, URZ, 0x4, UR10 ;  /* 0x00000004ff0a7899 */ /* 0x000fe4000801160a */
[----:B------:R-:W-:Y:S02]  /*2c50*/  USHF.R.S32.HI UR4, URZ, 0x1f, UR7 ;  /* 0x0000001fff047899 */ /* 0x000fe40008011407 */
[----:B------:R-:W-:-:S02]  /*2c60*/  USHF.R.U32.HI UR11, URZ, 0x4, UR11 ;  /* 0x00000004ff0b7899 */ /* 0x000fc4000801160b */
[----:B------:R-:W-:Y:S02]  /*2c70*/  ULEA.HI UR4, UR4, UR7, URZ, 0x6 ;  /* 0x0000000704047291 */ /* 0x000fe4000f8f30ff */
[----:B------:R-:W-:Y:S02]  /*2c80*/  ULOP3.LUT UR10, UR10, 0x3fff, URZ, 0xc0, !UPT ;  /* 0x00003fff0a0a7892 */ /* 0x000fe4000f8ec0ff */
[----:B------:R-:W-:Y:S02]  /*2c90*/  USHF.R.S32.HI UR4, URZ, 0x6, UR4 ;  /* 0x00000006ff047899 */ /* 0x000fe40008011404 */
[----:B------:R-:W-:Y:S02]  /*2ca0*/  ULOP3.LUT UR11, UR11, 0x3fff, URZ, 0xc0, !UPT ;  /* 0x00003fff0b0b7892 */ /* 0x000fe4000f8ec0ff */
[----:B------:R-:W-:Y:S01]  /*2cb0*/  UISETP.LT.AND UP0, UPT, UR4, 0x1, UPT ;  /* 0x000000010400788c */ /* 0x000fe2000bf01270 */
[----:B------:R-:W-:Y:S01]  /*2cc0*/  UMOV UR22, 0x0 ;  /* 0x0000000000167882 */ /* 0x000fe20000000000 */
[----:B------:R-:W-:-:S02]  /*2cd0*/  UMOV UR23, 0x4100490 ;  /* 0x0410049000177882 */ /* 0x000fc40000000000 */
[----:B------:R-:W-:Y:S02]  /*2ce0*/  USEL UR9, UR4, 0x1, !UP0 ;  /* 0x0000000104097887 */ /* 0x000fe4000c000000 */
[----:B------:R-:W-:Y:S02]  /*2cf0*/  ULOP3.LUT UR10, UR10, 0x10000, URZ, 0xfc, !UPT ;  /* 0x000100000a0a7892 */ /* 0x000fe4000f8efcff */
[----:B------:R-:W-:Y:S02]  /*2d00*/  ULOP3.LUT UR11, UR11, 0x10000, URZ, 0xfc, !UPT ;  /* 0x000100000b0b7892 */ /* 0x000fe4000f8efcff */
[----:B------:R-:W-:Y:S02]  /*2d10*/  UIADD3 UR9, UPT, UPT, -UR9, URZ, URZ ;  /* 0x000000ff09097290 */ /* 0x000fe4000fffe1ff */
[----:B---3--:R-:W-:Y:S01]  /*2d20*/  UISETP.GE.AND UP3, UPT, UR6, 0x1, UPT ;  /* 0x000000010600788c */ /* 0x008fe2000bf66270 */
[----:B------:R-:W-:Y:S01]  /*2d30*/  UMOV UR20, 0x0 ;  /* 0x0000000000147882 */ /* 0x000fe20000000000 */
[----:B------:R-:W-:Y:S01]  /*2d40*/  UMOV UR21, 0x4100490 ;  /* 0x0410049000157882 */ /* 0x000fe20000000000 */
[----:B------:R-:W-:Y:S01]  /*2d50*/  UMOV UR18, 0x0 ;  /* 0x0000000000127882 */ /* 0x000fe20000000000 */
[----:B------:R-:W-:Y:S01]  /*2d60*/  UMOV UR19, 0x4100490 ;  /* 0x0410049000137882 */ /* 0x000fe20000000000 */
[----:B-1----:R-:W-:-:S15]  /*2d70*/  R2UR UR16, R0 ;  /* 0x00000000001072ca */ /* 0x002fde00000e0000 */
.L_x_57:
[----:B------:R-:W-:Y:S02]  /*2d80*/  LEA R0, R10, UR5, 0x3 ;  /* 0x000000050a007c11 */ /* 0x000fe4000f8e18ff */
[----:B------:R-:W-:Y:S02]  /*2d90*/  SHF.L.U32 R2, R9, 0x1f, RZ ;  /* 0x0000001f09027819 */ /* 0x000fe400000006ff */
[----:B------:R-:W-:Y:S01]  /*2da0*/  PLOP3.LUT P0, PT, PT, PT, UP3, 0x80, 0x8 ;  /* 0x000000000008781c */ /* 0x000fe20003f0f038 */
[----:B------:R-:W-:Y:S01]  /*2db0*/  VIADD R3, R0, 0x70 ;  /* 0x0000007000037836 */ /* 0x000fe20000000000 */
[----:B-1----:R-:W1:Y:S02]  /*2dc0*/  SYNCS.PHASECHK.TRANS64.TRYWAIT P1, [R0+URZ+0x60], R2 ;  /* 0x00006002000075a7 */ /* 0x002e6400080211ff */
[----:B-1-3--:R-:W-:Y:S09]  /*2dd0*/  @!P1 BRA `(.L_x_51) ;  /* 0x0000004000509947 */ /* 0x00aff20003800000 */
.L_x_124:
[----:B------:R-:W-:Y:S01]  /*2de0*/  LEA R4, R10, UR5, 0x4 ;  /* 0x000000050a047c11 */ /* 0x000fe2000f8e20ff */
[----:B------:R-:W-:Y:S01]  /*2df0*/  @UP3 ULEA UR6, UR14, UR5, 0x3 ;  /* 0x000000050e063291 */ /* 0x000fe2000f8e18ff */
[----:B------:R-:W-:Y:S01]  /*2e00*/  PLOP3.LUT P2, PT, PT, PT, PT, 0x80, 0x8 ;  /* 0x000000000008781c */ /* 0x000fe20003f4f070 */
[----:B------:R-:W-:Y:S01]  /*2e10*/  ULEA UR7, UR15, UR5, 0x3 ;  /* 0x000000050f077291 */ /* 0x000fe2000f8e18ff */
[----:B------:R-:W-:Y:S02]  /*2e20*/  PRMT R3, RZ, 0x654, R3 ;  /* 0x00000654ff037816 */ /* 0x000fe40000000003 */
[----:B------:R-:W2:Y:S01]  /*2e30*/  LDS.128 R4, [R4+0xf0] ;  /* 0x0000f00004047984 */ /* 0x000ea20000000c00 */
[----:B-1----:R-:W-:Y:S02]  /*2e40*/  @P0 SHF.L.U32 R2, R8, 0x1f, RZ ;  /* 0x0000001f08020819 */ /* 0x002fe400000006ff */
[----:B------:R-:W-:Y:S01]  /*2e50*/  SHF.L.U32 R0, R11, 0x1f, RZ ;  /* 0x0000001f0b007819 */ /* 0x000fe200000006ff */
[----:B------:R-:W-:Y:S01]  /*2e60*/  @!PT LDS RZ, [RZ] ;  /* 0x00000000fffff984 */ /* 0x000fe20000000800 */
[----:B------:R-:W-:Y:S01]  /*2e70*/  @!PT LDS RZ, [RZ] ;  /* 0x00000000fffff984 */ /* 0x000fe20000000800 */
[----:B------:R-:W-:Y:S01]  /*2e80*/  @!PT LDS RZ, [RZ] ;  /* 0x00000000fffff984 */ /* 0x000fe20000000800 */
[----:B------:R-:W-:Y:S01]  /*2e90*/  @!PT LDS RZ, [RZ] ;  /* 0x00000000fffff984 */ /* 0x000fe20000000800 */
[----:B------:R1:W-:Y:S06]  /*2ea0*/  MEMBAR.ALL.CTA ;  /* 0x0000000000007992 */ /* 0x0003ec0000008000 */
[----:B-1----:R-:W1:Y:S02]  /*2eb0*/  FENCE.VIEW.ASYNC.S ;  /* 0x00000000000073c6 */ /* 0x002e640000000000 */
[----:B-1----:R1:W-:Y:S01]  /*2ec0*/  SYNCS.ARRIVE.TRANS64.RED.A1T0 RZ, [R3+URZ], RZ ;  /* 0x000000ff03ff79a7 */ /* 0x0023e200081004ff */
[----:B------:R1:W3:Y:S01]  /*2ed0*/  @P0 SYNCS.PHASECHK.TRANS64.TRYWAIT P2, [UR6], R2 ;  /* 0x00000002ff0005a7 */ /* 0x0002e20008041106 */
[----:B------:R-:W-:Y:S01]  /*2ee0*/  ULEA.HI UR6, UR15, UR15, URZ, 0x1 ;  /* 0x0000000f0f067291 */ /* 0x000fe2000f8f08ff */
[----:B--2---:R-:W-:-:S03]  /*2ef0*/  LOP3.LUT P1, RZ, R6, 0x1, RZ, 0xc0, !PT ;  /* 0x0000000106ff7812 */ /* 0x004fc6000782c0ff */
[----:B------:R-:W-:Y:S02]  /*2f00*/  USHF.L.U32 UR8, UR6, 0x5, URZ ;  /* 0x0000000506087899 */ /* 0x000fe400080006ff */
[----:B------:R-:W-:Y:S02]  /*2f10*/  ULOP3.LUT UR6, UR6, 0xffe, URZ, 0xc0, !UPT ;  /* 0x00000ffe06067892 */ /* 0x000fe4000f8ec0ff */
[----:B------:R-:W-:Y:S02]  /*2f20*/  ULOP3.LUT UR8, UR8, 0xffffffc0, URZ, 0xc0, !UPT ;  /* 0xffffffc008087892 */ /* 0x000fe4000f8ec0ff */
[----:B------:R-:W-:Y:S02]  /*2f30*/  UIADD3 UR6, UPT, UPT, -UR6, UR15, URZ ;  /* 0x0000000f06067290 */ /* 0x000fe4000fffe1ff */
[----:B------:R-:W-:Y:S01]  /*2f40*/  UIADD3 UR8, UPT, UPT, UR16, UR8, URZ ;  /* 0x0000000810087290 */ /* 0x000fe2000fffe0ff */
[----:B------:R-:W2:Y:S03]  /*2f50*/  SYNCS.PHASECHK.TRANS64.TRYWAIT P0, [UR7+0xa0], R0 ;  /* 0x0000a000ff0075a7 */ /* 0x000ea60008001107 */
[----:B------:R-:W-:Y:S01]  /*2f60*/  ULEA UR8, UR6, UR8, 0x14 ;  /* 0x0000000806087291 */ /* 0x000fe2000f8ea0ff */
[----:B-123--:R-:W-:Y:S11]  /*2f70*/  @!P0 BRA `(.L_x_52) ;  /* 0x0000003c00fc8947 */ /* 0x00eff60003800000 */
.L_x_126:
[----:B------:R-:W-:Y:S01]  /*2f80*/  IADD3 R10, PT, PT, R10, 0x1, RZ ;  /* 0x000000010a0a7810 */ /* 0x000fe20007ffe0ff */
[----:B------:R-:W-:Y:S06]  /*2f90*/  BRA.U !UP3, `(.L_x_53) ;  /* 0x000000010bc07547 */ /* 0x000fec000b800000 */
[----:B------:R-:W-:Y:S01]  /*2fa0*/  UPLOP3.LUT UP4, UPT, UPT, UPT, UPT, 0x40, 0x4 ;  /* 0x000000000004789c */ /* 0x000fe20003f8e870 */
[----:B------:R-:W-:Y:S01]  /*2fb0*/  UMOV UR13, UR9 ;  /* 0x00000009000d7c82 */ /* 0x000fe20008000000 */
[----:B------:R-:W-:Y:S01]  /*2fc0*/  UMOV UR12, UR4 ;  /* 0x00000004000c7c82 */ /* 0x000fe20008000000 */
[----:B------:R-:W-:-:S08]  /*2fd0*/  UMOV UR17, UR14 ;  /* 0x0000000e00117c82 */ /* 0x000fd00008000000 */
.L_x_56:
[----:B------:R-:W-:Y:S02]  /*2fe0*/  UIADD3 UR13, UPT, UPT, UR13, 0x1, URZ ;  /* 0x000000010d0d7890 */ /* 0x000fe4000fffe0ff */
[----:B--2---:R-:W-:Y:S02]  /*2ff0*/  ULEA UR6, UR17, UR5, 0x3 ;  /* 0x0000000511067291 */ /* 0x004fe4000f8e18ff */
[----:B------:R-:W-:Y:S01]  /*3000*/  UISETP.NE.AND UP0, UPT, UR13, URZ, UPT ;  /* 0x000000ff0d00728c */ /* 0x000fe2000bf05270 */
[----:B---3--:R-:W-:Y:S10]  /*3010*/  @P2 BRA `(.L_x_54) ;  /* 0x00000000000c2947 */ /* 0x008ff40003800000 */
[----:B-1----:R-:W-:Y:S04]  /*3020*/  SHF.L.U32 R2, R8, 0x1f, RZ ;  /* 0x0000001f08027819 */ /* 0x002fe800000006ff */
[----:B------:R-:W1:Y:S02]  /*3030*/  SYNCS.PHASECHK.TRANS64.TRYWAIT P0, [UR6], R2 ;  /* 0x00000002ff0075a7 */ /* 0x000e640008001106 */
[----:B-1----:R-:W-:Y:S05]  /*3040*/  @!P0 BRA `(.L_x_55) ;  /* 0x0000003c00e08947 */ /* 0x002fea0003800000 */
.L_x_54:
[----:B------:R-:W-:Y:S01]  /*3050*/  UISETP.NE.AND UP1, UPT, UR12, 0x1, UPT ;  /* 0x000000010c00788c */ /* 0x000fe2000bf25270 */
[----:B------:R-:W-:Y:S01]  /*3060*/  PLOP3.LUT P2, PT, PT, PT, PT, 0x80, 0x8 ;  /* 0x000000000008781c */ /* 0x000fe20003f4f070 */
[----:B------:R-:W-:Y:S02]  /*3070*/  UIADD3 UR14, UPT, UPT, UR17, 0x1, URZ ;  /* 0x00000001110e7890 */ /* 0x000fe4000fffe0ff */
[----:B------:R-:W-:Y:S02]  /*3080*/  ULEA UR28, UR17, UR11, 0x9 ;  /* 0x0000000b111c7291 */ /* 0x000fe4000f8e48ff */
[----:B------:R-:W-:Y:S01]  /*3090*/  UISETP.NE.AND UP2, UPT, UR14, 0x2, UPT ;  /* 0x000000020e00788c */ /* 0x000fe2000bf45270 */
[----:B------:R-:W-:Y:S01]  /*30a0*/  PLOP3.LUT P0, PT, PT, PT, UP1, 0x80, 0x8 ;  /* 0x000000000008781c */ /* 0x000fe20003f0f018 */
[----:B------:R-:W-:Y:S02]  /*30b0*/  UIADD3 UR40, UPT, UPT, UR28, 0x2, URZ ;  /* 0x000000021c287890 */ /* 0x000fe4000fffe0ff */
[----:B------:R-:W-:Y:S02]  /*30c0*/  USEL UR27, URZ, 0x1, UP2 ;  /* 0x00000001ff1b7887 */ /* 0x000fe40009000000 */
[----:B------:R-:W-:Y:S02]  /*30d0*/  USEL UR14, UR14, URZ, UP2 ;  /* 0x000000ff0e0e7287 */ /* 0x000fe40009000000 */
[----:B------:R-:W-:Y:S02]  /*30e0*/  UIADD3 UR36, UPT, UPT, UR28, 0x4, URZ ;  /* 0x000000041c247890 */ /* 0x000fe4000fffe0ff */
[----:B------:R-:W-:Y:S01]  /*30f0*/  @UP1 ULEA UR26, UR14, UR5, 0x3 ;  /* 0x000000050e1a1291 */ /* 0x000fe2000f8e18ff */
[----:B------:R-:W-:Y:S01]  /*3100*/  LOP3.LUT R8, R8, UR27, RZ, 0x3c, !PT ;  /* 0x0000001b08087c12 */ /* 0x000fe2000f8e3cff */
[----:B------:R-:W-:Y:S02]  /*3110*/  UIADD3 UR32, UPT, UPT, UR28, 0x6, URZ ;  /* 0x000000061c207890 */ /* 0x000fe4000fffe0ff */
[----:B------:R-:W-:Y:S01]  /*3120*/  UIADD3 UR6, UPT, UPT, UR6, 0x10, URZ ;  /* 0x0000001006067890 */ /* 0x000fe2000fffe0ff */
[----:B-1----:R-:W-:Y:S01]  /*3130*/  @P0 SHF.L.U32 R0, R8, 0x1f, RZ ;  /* 0x0000001f08000819 */ /* 0x002fe200000006ff */
[----:B------:R-:W-:Y:S01]  /*3140*/  UIADD3 UR12, UPT, UPT, UR12, -0x1, URZ ;  /* 0xffffffff0c0c7890 */ /* 0x000fe2000fffe0ff */
[----:B------:R-:W-:Y:S02]  /*3150*/  UMOV UR29, 0x40004040 ;  /* 0x40004040001d7882 */ /* 0x000fe40000000000 */
[----:B------:R2:W3:Y:S01]  /*3160*/  @P0 SYNCS.PHASECHK.TRANS64.TRYWAIT P2, [UR26], R0 ;  /* 0x00000000ff0005a7 */ /* 0x0004e2000804111a */
[----:B------:R-:W-:Y:S01]  /*3170*/  ULEA UR26, UR17, UR10, 0x9 ;  /* 0x0000000a111a7291 */ /* 0x000fe2000f8e48ff */
[----:B------:R-:W-:Y:S01]  /*3180*/  UMOV UR27, 0x40004040 ;  /* 0x40004040001b7882 */ /* 0x000fe20000000000 */
[----:B------:R-:W-:Y:S02]  /*3190*/  UMOV UR41, 0x40004040 ;  /* 0x4000404000297882 */ /* 0x000fe40000000000 */
[----:B------:R-:W-:Y:S02]  /*31a0*/  UIADD3 UR38, UPT, UPT, UR26, 0x2, URZ ;  /* 0x000000021a267890 */ /* 0x000fe4000fffe0ff */
[----:B------:R-:W-:Y:S02]  /*31b0*/  UIADD3 UR34, UPT, UPT, UR26, 0x4, URZ ;  /* 0x000000041a227890 */ /* 0x000fe4000fffe0ff */
[----:B------:R-:W-:Y:S01]  /*31c0*/  UIADD3 UR30, UPT, UPT, UR26, 0x6, URZ ;  /* 0x000000061a1e7890 */ /* 0x000fe2000fffe0ff */
[----:B------:R2:W-:Y:S01]  /*31d0*/  UTCHMMA gdesc[UR26], gdesc[UR28], tmem[UR8], tmem[UR24], idesc[UR25], UP4 ;  /* 0x00ff181c1a0075ea */ /* 0x0005e2000a000008 */
[----:B------:R-:W-:Y:S01]  /*31e0*/  UPLOP3.LUT UP4, UPT, UPT, UPT, UPT, 0x80, 0x8 ;  /* 0x000000000008789c */ /* 0x000fe20003f8f070 */
[----:B------:R-:W-:Y:S01]  /*31f0*/  UMOV UR39, 0x40004040 ;  /* 0x4000404000277882 */ /* 0x000fe20000000000 */
[----:B------:R-:W-:Y:S01]  /*3200*/  UMOV UR37, 0x40004040 ;  /* 0x4000404000257882 */ /* 0x000fe20000000000 */
[----:B------:R2:W-:Y:S01]  /*3210*/  UTCHMMA gdesc[UR38], gdesc[UR40], tmem[UR8], tmem[UR22], idesc[UR23], UPT ;  /* 0x00ff1628260075ea */ /* 0x0005e2000b800008 */
[----:B------:R-:W-:Y:S01]  /*3220*/  UMOV UR35, 0x40004040 ;  /* 0x4000404000237882 */ /* 0x000fe20000000000 */
[----:B------:R-:W-:Y:S01]  /*3230*/  UMOV UR33, 0x40004040 ;  /* 0x4000404000217882 */ /* 0x000fe20000000000 */
[----:B------:R-:W-:Y:S01]  /*3240*/  UMOV UR31, 0x40004040 ;  /* 0x40004040001f7882 */ /* 0x000fe20000000000 */
[----:B------:R2:W-:Y:S01]  /*3250*/  UTCHMMA gdesc[UR34], gdesc[UR36], tmem[UR8], tmem[UR20], idesc[UR21], UPT ;  /* 0x00ff1424220075ea */ /* 0x0005e2000b800008 */
[----:B------:R2:W-:Y:S01]  /*3260*/  UTCHMMA gdesc[UR30], gdesc[UR32], tmem[UR8], tmem[UR18], idesc[UR19], UPT ;  /* 0x00ff12201e0075ea */ /* 0x0005e2000b800008 */
[----:B------:R2:W-:Y:S01]  /*3270*/  UTCBAR [UR6], URZ ;  /* 0x000000ff060073e9 */ /* 0x0005e200080000ff */
[----:B------:R-:W-:Y:S01]  /*3280*/  UMOV UR17, UR14 ;  /* 0x0000000e00117c82 */ /* 0x000fe20008000000 */
[----:B------:R-:W-:Y:S05]  /*3290*/  BRA.U UP0, `(.L_x_56) ;  /* 0xfffffffd00507547 */ /* 0x000fea000b83ffff */
.L_x_53:
[----:B------:R-:W-:Y:S01]  /*32a0*/  UIADD3 UR15, UPT, UPT, UR15, 0x1, URZ ;  /* 0x000000010f0f7890 */ /* 0x000fe2000fffe0ff */
[C---:B------:R-:W-:Y:S01]  /*32b0*/  ISETP.NE.AND P0, PT, R10.reuse, 0x2, PT ;  /* 0x000000020a00780c */ /* 0x040fe20003f05270 */
[----:B------:R-:W-:Y:S02]  /*32c0*/  UIADD3 UR7, UPT, UPT, UR7, 0x80, URZ ;  /* 0x0000008007077890 */ /* 0x000fe4000fffe0ff */
[----:B------:R-:W-:Y:S01]  /*32d0*/  UISETP.NE.AND UP0, UPT, UR15, 0x4, UPT ;  /* 0x000000040f00788c */ /* 0x000fe2000bf05270 */
[----:B-12---:R-:W-:Y:S02]  /*32e0*/  SEL R0, RZ, 0x1, P0 ;  /* 0x00000001ff007807 */ /* 0x006fe40000000000 */
[----:B------:R-:W-:Y:S01]  /*32f0*/  SEL R10, R10, RZ, P0 ;  /* 0x000000ff0a0a7207 */ /* 0x000fe20000000000 */
[----:B------:R-:W-:Y:S01]  /*3300*/  USEL UR6, URZ, 0x1, UP0 ;  /* 0x00000001ff067887 */ /* 0x000fe20008000000 */
[----:B------:R-:W-:Y:S01]  /*3310*/  LOP3.LUT R9, R9, R0, RZ, 0x3c, !PT ;  /* 0x0000000009097212 */ /* 0x000fe200078e3cff */
[----:B------:R-:W-:Y:S01]  /*3320*/  USEL UR15, UR15, URZ, UP0 ;  /* 0x000000ff0f0f7287 */ /* 0x000fe20008000000 */
[----:B------:R1:W-:Y:S03]  /*3330*/  UTCBAR [UR7], URZ ;  /* 0x000000ff070073e9 */ /* 0x0003e600080000ff */
[----:B------:R-:W-:Y:S01]  /*3340*/  LOP3.LUT R11, R11, UR6, RZ, 0x3c, !PT ;  /* 0x000000060b0b7c12 */ /* 0x000fe2000f8e3cff */
[----:B------:R-:W-:Y:S07]  /*3350*/  @P1 BRA `(.L_x_57) ;  /* 0xfffffff800881947 */ /* 0x000fee000383ffff */
[----:B------:R-:W2:Y:S01]  /*3360*/  S2UR UR4, SR_CgaCtaId ;  /* 0x00000000000479c3 */ /* 0x000ea20000008800 */
[----:B------:R-:W-:Y:S01]  /*3370*/  ELECT P0, URZ, PT ;  /* 0x0000000000ff782f */ /* 0x000fe20003800000 */
[----:B------:R-:W-:Y:S01]  /*3380*/  IMAD.MOV.U32 R0, RZ, RZ, 0x1 ;  /* 0x00000001ff007424 */ /* 0x000fe200078e00ff */
[----:B------:R-:W-:Y:S01]  /*3390*/  UIADD3 UR5, UPT, UPT, UR5, 0xa0, URZ ;  /* 0x000000a005057890 */ /* 0x000fe2000fffe0ff */
[----:B------:R-:W-:Y:S01]  /*33a0*/  SHF.L.U32 R2, R11, 0x1f, RZ ;  /* 0x0000001f0b027819 */ /* 0x000fe200000006ff */
[----:B------:R-:W-:-:S03]  /*33b0*/  UMOV UR6, 0x40 ;  /* 0x0000004000067882 */ /* 0x000fc60000000000 */
[----:B------:R-:W-:Y:S01]  /*33c0*/  UVIRTCOUNT.DEALLOC.SMPOOL 0x80 ;  /* 0x000000800000784c */ /* 0x000fe20000000000 */
[----:B--2---:R-:W-:Y:S02]  /*33d0*/  ULEA UR4, UR4, UR6, 0x18 ;  /* 0x0000000604047291 */ /* 0x004fe4000f8ec0ff */
[----:B------:R-:W-:-:S07]  /*33e0*/  ULEA UR6, UR15, UR5, 0x3 ;  /* 0x000000050f067291 */ /* 0x000fce000f8e18ff */
[----:B------:R2:W-:Y:S02]  /*33f0*/  @P0 STS.U8 [UR4+0x1c], R0 ;  /* 0x00001c00ff000988 */ /* 0x0005e40008000004 */
[----:B------:R-:W4:Y:S02]  /*3400*/  SYNCS.PHASECHK.TRANS64.TRYWAIT P0, [UR6], R2 ;  /* 0x00000002ff0075a7 */ /* 0x000f240008001106 */
[----:B--2-4-:R-:W-:Y:S05]  /*3410*/  @!P0 BRA `(.L_x_58) ;  /* 0x0000003c00048947 */ /* 0x014fea0003800000 */
.L_x_129:
[----:B-1----:R-:W-:-:S04]  /*3420*/  UIADD3 UR7, UPT, UPT, UR15, 0x1, URZ ;  /* 0x000000010f077890 */ /* 0x002fc8000fffe0ff */
[----:B------:R-:W-:-:S04]  /*3430*/  UISETP.NE.AND UP0, UPT, UR7, 0x4, UPT ;  /* 0x000000040700788c */ /* 0x000fc8000bf05270 */
[----:B------:R-:W-:Y:S02]  /*3440*/  USEL UR8, URZ, 0x1, UP0 ;  /* 0x00000001ff087887 */ /* 0x000fe40008000000 */
[----:B------:R-:W-:-:S04]  /*3450*/  USEL UR7, UR7, URZ, UP0 ;  /* 0x000000ff07077287 */ /* 0x000fc80008000000 */
[----:B------:R-:W-:Y:S01]  /*3460*/  ULEA UR6, UR7, UR5, 0x3 ;  /* 0x0000000507067291 */ /* 0x000fe2000f8e18ff */
[----:B--2---:R-:W-:-:S04]  /*3470*/  LOP3.LUT R2, R11, UR8, RZ, 0x3c, !PT ;  /* 0x000000080b027c12 */ /* 0x004fc8000f8e3cff */
[----:B------:R-:W-:-:S04]  /*3480*/  SHF.L.U32 R3, R2, 0x1f, RZ ;  /* 0x0000001f02037819 */ /* 0x000fc800000006ff */
[----:B------:R-:W1:Y:S02]  /*3490*/  SYNCS.PHASECHK.TRANS64.TRYWAIT P0, [UR6], R3 ;  /* 0x00000003ff0075a7 */ /* 0x000e640008001106 */
[----:B-1----:R-:W-:Y:S05]  /*34a0*/  @!P0 BRA `(.L_x_59) ;  /* 0x0000003800f88947 */ /* 0x002fea0003800000 */
.L_x_131:
[----:B------:R-:W-:-:S04]  /*34b0*/  UIADD3 UR7, UPT, UPT, UR7, 0x1, URZ ;  /* 0x0000000107077890 */ /* 0x000fc8000fffe0ff */
[----:B------:R-:W-:-:S04]  /*34c0*/  UISETP.NE.AND UP0, UPT, UR7, 0x4, UPT ;  /* 0x000000040700788c */ /* 0x000fc8000bf05270 */
[----:B------:R-:W-:Y:S02]  /*34d0*/  USEL UR8, URZ, 0x1, UP0 ;  /* 0x00000001ff087887 */ /* 0x000fe40008000000 */
[----:B------:R-:W-:-:S04]  /*34e0*/  USEL UR7, UR7, URZ, UP0 ;  /* 0x000000ff07077287 */ /* 0x000fc80008000000 */
[----:B------:R-:W-:Y:S01]  /*34f0*/  ULEA UR6, UR7, UR5, 0x3 ;  /* 0x0000000507067291 */ /* 0x000fe2000f8e18ff */
[----:B------:R-:W-:-:S04]  /*3500*/  LOP3.LUT R2, R2, UR8, RZ, 0x3c, !PT ;  /* 0x0000000802027c12 */ /* 0x000fc8000f8e3cff */
[----:B-1----:R-:W-:-:S04]  /*3510*/  SHF.L.U32 R3, R2, 0x1f, RZ ;  /* 0x0000001f02037819 */ /* 0x002fc800000006ff */
[----:B------:R-:W1:Y:S02]  /*3520*/  SYNCS.PHASECHK.TRANS64.TRYWAIT P0, [UR6], R3 ;  /* 0x00000003ff0075a7 */ /* 0x000e640008001106 */
[----:B-1----:R-:W-:Y:S05]  /*3530*/  @!P0 BRA `(.L_x_60) ;  /* 0x0000003800ec8947 */ /* 0x002fea0003800000 */
.L_x_133:
[----:B------:R-:W-:-:S04]  /*3540*/  UIADD3 UR7, UPT, UPT, UR7, 0x1, URZ ;  /* 0x0000000107077890 */ /* 0x000fc8000fffe0ff */
[----:B------:R-:W-:-:S04]  /*3550*/  UISETP.NE.AND UP0, UPT, UR7, 0x4, UPT ;  /* 0x000000040700788c */ /* 0x000fc8000bf05270 */
[----:B------:R-:W-:Y:S02]  /*3560*/  USEL UR6, URZ, 0x1, UP0 ;  /* 0x00000001ff067887 */ /* 0x000fe40008000000 */
[----:B------:R-:W-:-:S04]  /*3570*/  USEL UR7, UR7, URZ, UP0 ;  /* 0x000000ff07077287 */ /* 0x000fc80008000000 */
[----:B------:R-:W-:Y:S01]  /*3580*/  ULEA UR7, UR7, UR5, 0x3 ;  /* 0x0000000507077291 */ /* 0x000fe2000f8e18ff */
[----:B------:R-:W-:-:S04]  /*3590*/  LOP3.LUT R2, R2, UR6, RZ, 0x3c, !PT ;  /* 0x0000000602027c12 */ /* 0x000fc8000f8e3cff */
[----:B------:R-:W-:-:S04]  /*35a0*/  SHF.L.U32 R2, R2, 0x1f, RZ ;  /* 0x0000001f02027819 */ /* 0x000fc800000006ff */
[----:B------:R-:W2:Y:S02]  /*35b0*/  SYNCS.PHASECHK.TRANS64.TRYWAIT P0, [UR7], R2 ;  /* 0x00000002ff0075a7 */ /* 0x000ea40008001107 */
[----:B--2---:R-:W-:Y:S05]  /*35c0*/  @!P0 BRA `(.L_x_61) ;  /* 0x0000003800e08947 */ /* 0x004fea0003800000 */
.L_x_135:
[----:B------:R-:W-:Y:S01]  /*35d0*/  NOP ;  /* 0x0000000000007918 */ /* 0x000fe20000000000 */
[----:B-1----:R-:W1:Y:S01]  /*35e0*/  LDS R0, [UR4+0x14] ;  /* 0x00001404ff007984 */ /* 0x002e620008000800 */
[----:B------:R-:W-:Y:S01]  /*35f0*/  ULOP3.LUT UR6, UR16, 0xffff, URZ, 0xc0, !UPT ;  /* 0x0000ffff10067892 */ /* 0x000fe2000f8ec0ff */
[----:B------:R-:W-:Y:S01]  /*3600*/  UMOV UR8, 0xffff ;  /* 0x0000ffff00087882 */ /* 0x000fe20000000000 */
[----:B------:R-:W-:Y:S02]  /*3610*/  UMOV UR5, 0x1 ;  /* 0x0000000100057882 */ /* 0x000fe40000000000 */
[----:B------:R-:W-:-:S04]  /*3620*/  USHF.R.U32.HI UR6, URZ, 0x5, UR6 ;  /* 0x00000005ff067899 */ /* 0x000fc80008011606 */
[----:B------:R-:W-:Y:S02]  /*3630*/  USHF.L.U32 UR8, UR8, UR6, URZ ;  /* 0x0000000608087299 */ /* 0x000fe400080006ff */
[----:B------:R-:W-:-:S04]  /*3640*/  USHF.L.U32 UR5, UR5, UR6, URZ ;  /* 0x0000000605057299 */ /* 0x000fc800080006ff */
[----:B-1----:R-:W-:-:S04]  /*3650*/  LOP3.LUT R0, R0, UR8, RZ, 0xc0, !PT ;  /* 0x0000000800007c12 */ /* 0x002fc8000f8ec0ff */
[----:B------:R-:W-:-:S13]  /*3660*/  ISETP.NE.AND P0, PT, R0, UR8, PT ;  /* 0x0000000800007c0c */ /* 0x000fda000bf05270 */
[----:B------:R-:W-:Y:S05]  /*3670*/  @P0 BRA `(.L_x_62) ;  /* 0x0000000000580947 */ /* 0x000fea0003800000 */
[----:B------:R-:W1:Y:S02]  /*3680*/  LDS R0, [UR4+0x18] ;  /* 0x00001804ff007984 */ /* 0x000e640008000800 */
[----:B-1----:R-:W-:-:S04]  /*3690*/  LOP3.LUT R0, R0, UR5, RZ, 0xc0, !PT ;  /* 0x0000000500007c12 */ /* 0x002fc8000f8ec0ff */
[----:B------:R-:W-:-:S13]  /*36a0*/  ISETP.NE.AND P0, PT, R0, UR5, PT ;  /* 0x0000000500007c0c */ /* 0x000fda000bf05270 */
[----:B------:R-:W-:Y:S05]  /*36b0*/  @P0 BRA `(.L_x_63) ;  /* 0x00000000003c0947 */ /* 0x000fea0003800000 */
[----:B------:R-:W1:Y:S01]  /*36c0*/  S2R R2, SR_LANEID ;  /* 0x0000000000027919 */ /* 0x000e620000000000 */
[----:B------:R-:W-:Y:S01]  /*36d0*/  ULOP3.LUT UR8, URZ, UR8, URZ, 0x33, !UPT ;  /* 0x00000008ff087292 */ /* 0x000fe2000f8e33ff */
[----:B------:R-:W-:Y:S02]  /*36e0*/  VOTEU.ANY UR7, UPT, PT ;  /* 0x0000000000077886 */ /* 0x000fe400038e0100 */
[----:B------:R-:W-:-:S03]  /*36f0*/  UFLO.U32 UR7, UR7 ;  /* 0x00000007000772bd */ /* 0x000fc600080e0000 */
[----:B------:R-:W-:-:S04]  /*3700*/  IMAD.U32 R0, RZ, RZ, UR8 ;  /* 0x00000008ff007e24 */ /* 0x000fc8000f8e00ff */
[----:B------:R2:W4:Y:S02]  /*3710*/  REDUX UR6, R0 ;  /* 0x00000000000673c4 */ /* 0x0005240000000000 */
[----:B------:R1:W-:Y:S02]  /*3720*/  UTCATOMSWS.AND URZ, UR8 ;  /* 0x0000000800ff79e3 */ /* 0x0003e40008000000 */
[----:B-1----:R-:W-:Y:S02]  /*3730*/  ISETP.EQ.U32.AND P0, PT, R2, UR7, PT ;  /* 0x0000000702007c0c */ /* 0x002fe4000bf02070 */
[----:B--2---:R-:W-:Y:S02]  /*3740*/  LOP3.LUT R0, RZ, UR5, RZ, 0x33, !PT ;  /* 0x00000005ff007c12 */ /* 0x004fe4000f8e33ff */
[----:B----4-:R-:W-:Y:S02]  /*3750*/  MOV R2, UR6 ;  /* 0x0000000600027c02 */ /* 0x010fe40008000f00 */
[----:B------:R-:W1:Y:S07]  /*3760*/  REDUX UR5, R0 ;  /* 0x00000000000573c4 */ /* 0x000e6e0000000000 */
[----:B------:R2:W-:Y:S01]  /*3770*/  @P0 ATOMS.AND RZ, [UR4+0x14], R2 ;  /* 0x00001402ffff098c */ /* 0x0005e2000a800004 */
[----:B-1----:R-:W-:-:S05]  /*3780*/  IMAD.U32 R0, RZ, RZ, UR5 ;  /* 0x00000005ff007e24 */ /* 0x002fca000f8e00ff */
[----:B------:R2:W-:Y:S01]  /*3790*/  @P0 ATOMS.AND RZ, [UR4+0x18], R0 ;  /* 0x00001800ffff098c */ /* 0x0005e2000a800004 */
[----:B------:R-:W-:Y:S05]  /*37a0*/  BRA `(.L_x_64) ;  /* 0x0000000000147947 */ /* 0x000fea0003800000 */
.L_x_63:
[----:B------:R-:W-:Y:S02]  /*37b0*/  MOV R2, 0x37d0 ;  /* 0x000037d000027802 */ /* 0x000fe40000000f00 */
[----:B---3-5:R-:W-:Y:S05]  /*37c0*/  CALL.REL.NOINC `($__internal_0_$__cuda_sm10x_tcgen05_guardrail_trap_col_being_dealloced_not_returned_by_alloc) ;  /* 0x0000003c00547944 */ /* 0x028fea0003c00000 */
[----:B------:R-:W-:Y:S05]  /*37d0*/  BRA `(.L_x_64) ;  /* 0x0000000000087947 */ /* 0x000fea0003800000 */
.L_x_62:
[----:B------:R-:W-:Y:S02]  /*37e0*/  MOV R2, 0x3800 ;  /* 0x0000380000027802 */ /* 0x000fe40000000f00 */
[----:B---3-5:R-:W-:Y:S05]  /*37f0*/  CALL.REL.NOINC `($__internal_2_$__cuda_sm10x_tcgen05_guardrail_trap_unallocated_columns_being_dealloced) ;  /* 0x0000003c00607944 */ /* 0x028fea0003c00000 */
.L_x_64:
[----:B------:R-:W-:Y:S01]  /*3800*/  NOP ;  /* 0x0000000000007918 */ /* 0x000fe20000000000 */
[----:B------:R-:W-:Y:S05]  /*3810*/  EXIT ;  /* 0x000000000000794d */ /* 0x000fea0003800000 */
.L_x_46:
[----:B------:R-:W-:-:S09]  /*3820*/  UISETP.NE.OR UP2, UPT, UR8, 0x3, !UP2 ;  /* 0x000000030800788c */ /* 0x000fd2000d745670 */
[----:B------:R-:W-:Y:S05]  /*3830*/  BRA.U UP2, `(.L_x_65) ;  /* 0x0000000d02ac7547 */ /* 0x000fea000b800000 */
[----:B------:R-:W1:Y:S01]  /*3840*/  LDC R0, c[0x0][0xb30] ;  /* 0x0002cc00ff007b82 */ /* 0x000e620000000800 */
[----:B------:R-:W2:Y:S01]  /*3850*/  LDCU.64 UR8, c[0x0][0x888] ;  /* 0x00011100ff0877ac */ /* 0x000ea20008000a00 */
[----:B------:R-:W-:Y:S01]  /*3860*/  IMAD.MOV.U32 R32, RZ, RZ, 0x1 ;  /* 0x00000001ff207424 */ /* 0x000fe200078e00ff */
[----:B------:R-:W-:Y:S01]  /*3870*/  CS2R R28, SRZ ;  /* 0x00000000001c7805 */ /* 0x000fe2000001ff00 */
[----:B------:R-:W-:Y:S01]  /*3880*/  IMAD.MOV.U32 R25, RZ, RZ, 0x1000 ;  /* 0x00001000ff197424 */ /* 0x000fe200078e00ff */
[----:B------:R-:W4:Y:S03]  /*3890*/  LDCU.64 UR4, c[0x0][0x890] ;  /* 0x00011200ff0477ac */ /* 0x000f260008000a00 */
[----:B------:R-:W3:Y:S01]  /*38a0*/  LDC R24, c[0x0][0x370] ;  /* 0x0000dc00ff187b82 */ /* 0x000ee20000000800 */
[----:B------:R-:W-:Y:S01]  /*38b0*/  UMOV UR7, 0x400 ;  /* 0x0000040000077882 */ /* 0x000fe20000000000 */
[----:B------:R-:W-:-:S02]  /*38c0*/  UPLOP3.LUT UP1, UPT, UPT, UPT, UPT, 0x40, 0x4 ;  /* 0x000000000004789c */ /* 0x000fc40003f2e870 */
[----:B------:R-:W-:Y:S01]  /*38d0*/  ULEA UR7, UR37, UR7, 0x18 ;  /* 0x0000000725077291 */ /* 0x000fe2000f8ec0ff */
[----:B------:R-:W-:-:S03]  /*38e0*/  UMOV UR13, URZ ;  /* 0x000000ff000d7c82 */ /* 0x000fc60008000000 */
[----:B------:R-:W3:Y:S01]  /*38f0*/  LDC R3, c[0x0][0xb0c] ;  /* 0x0002c300ff037b82 */ /* 0x000ee20000000800 */
[----:B--2---:R-:W-:Y:S02]  /*3900*/  UISETP.NE.U32.AND UP3, UPT, UR8, URZ, UPT ;  /* 0x000000ff0800728c */ /* 0x004fe4000bf65070 */
[----:B----4-:R-:W-:-:S05]  /*3910*/  UISETP.NE.U32.AND UP4, UPT, UR4, URZ, UPT ;  /* 0x000000ff0400728c */ /* 0x010fca000bf85070 */
[----:B------:R-:W2:Y:S01]  /*3920*/  LDC R22, c[0x0][0xb20] ;  /* 0x0002c800ff167b82 */ /* 0x000ea20000000800 */
[----:B-1----:R-:W-:Y:S01]  /*3930*/  ISETP.NE.AND P1, PT, R0, 0x1, PT ;  /* 0x000000010000780c */ /* 0x002fe20003f25270 */
[----:B------:R-:W-:Y:S02]  /*3940*/  UISETP.NE.AND.EX UP3, UPT, UR9, URZ, UPT, UP3 ;  /* 0x000000ff0900728c */ /* 0x000fe4000bf65330 */
[----:B------:R-:W-:-:S04]  /*3950*/  UISETP.NE.AND.EX UP4, UPT, UR5, URZ, UPT, UP4 ;  /* 0x000000ff0500728c */ /* 0x000fc8000bf85340 */
[----:B------:R-:W1:Y:S08]  /*3960*/  LDC.64 R30, c[0x0][0x348] ;  /* 0x0000d200ff1e7b82 */ /* 0x000e700000000a00 */
[----:B------:R-:W4:Y:S08]  /*3970*/  LDC.64 R14, c[0x0][0xb10] ;  /* 0x0002c400ff0e7b82 */ /* 0x000f300000000a00 */
[----:B------:R-:W1:Y:S08]  /*3980*/  LDC.64 R6, c[0x0][0xb18] ;  /* 0x0002c600ff067b82 */ /* 0x000e700000000a00 */
[----:B------:R-:W1:Y:S08]  /*3990*/  LDC.64 R4, c[0x0][0xb28] ;  /* 0x0002ca00ff047b82 */ /* 0x000e700000000a00 */
[----:B--23--:R-:W1:Y:S02]  /*39a0*/  LDC R23, c[0x0][0x374] ;  /* 0x0000dd00ff177b82 */ /* 0x00ce640000000800 */
.L_x_74:
[C---:B------:R-:W-:Y:S02]  /*39b0*/  LEA R0, R29.reuse, UR7, 0x3 ;  /* 0x000000071d007c11 */ /* 0x040fe4000f8e18ff */
[----:B------:R-:W-:Y:S02]  /*39c0*/  SHF.L.U32 R2, R28, 0x1f, RZ ;  /* 0x0000001f1c027819 */ /* 0x000fe400000006ff */
[----:B------:R-:W-:Y:S02]  /*39d0*/  LEA R16, R29, UR7, 0x4 ;  /* 0x000000071d107c11 */ /* 0x000fe4000f8e20ff */
[----:B--2---:R-:W2:Y:S02]  /*39e0*/  SYNCS.PHASECHK.TRANS64.TRYWAIT P0, [R0+URZ+0x60], R2 ;  /* 0x00006002000075a7 */ /* 0x004ea400080011ff */
[----:B--2---:R-:W-:Y:S05]  /*39f0*/  @!P0 BRA `(.L_x_66) ;  /* 0x0000003400ec8947 */ /* 0x004fea0003800000 */
.L_x_136:
[----:B------:R-:W-:Y:S01]  /*3a00*/  ISETP.GE.AND P0, PT, R26, 0x1, PT ;  /* 0x000000011a00780c */ /* 0x000fe20003f06270 */
[----:B------:R-:W3:Y:S01]  /*3a10*/  LDS.128 R16, [R16+0xf0] ;  /* 0x0000f00010107984 */ /* 0x000ee20000000c00 */
[----:B--2---:R-:W-:Y:S01]  /*3a20*/  VIADD R0, R0, 0x70 ;  /* 0x0000007000007836 */ /* 0x004fe20000000000 */
[----:B------:R-:W-:Y:S01]  /*3a30*/  @!PT LDS RZ, [RZ] ;  /* 0x00000000fffff984 */ /* 0x000fe20000000800 */
[----:B------:R-:W-:Y:S01]  /*3a40*/  @!PT LDS RZ, [RZ] ;  /* 0x00000000fffff984 */ /* 0x000fe20000000800 */
[----:B------:R-:W-:Y:S01]  /*3a50*/  @!PT LDS RZ, [RZ] ;  /* 0x00000000fffff984 */ /* 0x000fe20000000800 */
[----:B------:R-:W-:Y:S01]  /*3a60*/  @!PT LDS RZ, [RZ] ;  /* 0x00000000fffff984 */ /* 0x000fe20000000800 */
[----:B------:R2:W-:Y:S06]  /*3a70*/  MEMBAR.ALL.CTA ;  /* 0x0000000000007992 */ /* 0x0005ec0000008000 */
[----:B--2---:R-:W2:Y:S01]  /*3a80*/  FENCE.VIEW.ASYNC.S ;  /* 0x00000000000073c6 */ /* 0x004ea20000000000 */
[----:B------:R-:W-:Y:S04]  /*3a90*/  PRMT R0, RZ, 0x654, R0 ;  /* 0x00000654ff007816 */ /* 0x000fe80000000000 */
[----:B--2---:R2:W-:Y:S01]  /*3aa0*/  SYNCS.ARRIVE.TRANS64.RED.A1T0 RZ, [R0+URZ], RZ ;  /* 0x000000ff00ff79a7 */ /* 0x0045e200081004ff */
[----:B---3--:R-:W-:Y:S11]  /*3ab0*/  LOP3.LUT P3, RZ, R18, 0x1, RZ, 0xc0, !PT ;  /* 0x0000000112ff7812 */ /* 0x008ff6000786c0ff */
[----:B------:R-:W-:Y:S02]  /*3ac0*/  @!UPT UIADD3 URZ, UPT, UPT, URZ, URZ, URZ ;  /* 0x000000fffffff290 */ /* 0x000fe4000fffe0ff */
[----:B------:R-:W-:Y:S02]  /*3ad0*/  @P3 MOV R11, R16 ;  /* 0x00000010000b3202 */ /* 0x000fe40000000f00 */
[----:B------:R-:W-:Y:S01]  /*3ae0*/  @P3 LOP3.LUT R10, R17, 0xffff, RZ, 0xc0, !PT ;  /* 0x0000ffff110a3812 */ /* 0x000fe200078ec0ff */
[----:B--2---:R-:W-:Y:S06]  /*3af0*/  @!P0 BRA `(.L_x_67) ;  /* 0x0000000000a48947 */ /* 0x004fec0003800000 */
[-C--:B-1----:R-:W-:Y:S01]  /*3b00*/  IMAD.HI.U32 R0, R23, R7.reuse, RZ ;  /* 0x0000000717007227 */ /* 0x082fe200078e00ff */
[----:B------:R-:W-:Y:S02]  /*3b10*/  ISETP.NE.AND P0, PT, R6, 0x1, PT ;  /* 0x000000010600780c */ /* 0x000fe40003f05270 */
[----:B------:R-:W-:Y:S01]  /*3b20*/  ISETP.NE.AND P2, PT, R26, 0x1, PT ;  /* 0x000000011a00780c */ /* 0x000fe20003f45270 */
[----:B----4-:R-:W-:Y:S01]  /*3b30*/  IMAD.HI.U32 R9, R24, R14, RZ ;  /* 0x0000000e18097227 */ /* 0x010fe200078e00ff */
[----:B------:R-:W-:Y:S02]  /*3b40*/  SHF.R.U32.HI R0, RZ, R22, R0 ;  /* 0x00000016ff007219 */ /* 0x000fe40000011600 */
[----:B------:R-:W-:Y:S01]  /*3b50*/  ISETP.NE.AND P4, PT, R3, 0x1, PT ;  /* 0x000000010300780c */ /* 0x000fe20003f85270 */
[----:B------:R-:W-:Y:S01]  /*3b60*/  IMAD.HI.U32 R13, R10, R7, RZ ;  /* 0x000000070a0d7227 */ /* 0x000fe200078e00ff */
[----:B------:R-:W-:Y:S02]  /*3b70*/  SHF.R.U32.HI R9, RZ, R15, R9 ;  /* 0x0000000fff097219 */ /* 0x000fe40000011609 */
[----:B------:R-:W-:Y:S01]  /*3b80*/  SEL R0, R23, R0, !P0 ;  /* 0x0000000017007207 */ /* 0x000fe20004000000 */
[----:B------:R-:W-:Y:S01]  /*3b90*/  IMAD.HI.U32 R12, R11, R14, RZ ;  /* 0x0000000e0b0c7227 */ /* 0x000fe200078e00ff */
[----:B------:R-:W-:Y:S03]  /*3ba0*/  SEL R9, R24, R9, !P4 ;  /* 0x0000000918097207 */ /* 0x000fe60006000000 */
[-C--:B------:R-:W-:Y:S01]  /*3bb0*/  IMAD.HI.U32 R8, R0, R4.reuse, RZ ;  /* 0x0000000400087227 */ /* 0x080fe200078e00ff */
[----:B------:R-:W-:Y:S03]  /*3bc0*/  SHF.R.U32.HI R12, RZ, R15, R12 ;  /* 0x0000000fff0c7219 */ /* 0x000fe6000001160c */
[----:B------:R-:W-:Y:S01]  /*3bd0*/  IMAD.HI.U32 R2, R9, R4, RZ ;  /* 0x0000000409027227 */ /* 0x000fe200078e00ff */
[-C--:B------:R-:W-:Y:S02]  /*3be0*/  @P2 SHF.R.U32.HI R0, RZ, R5.reuse, R8 ;  /* 0x00000005ff002219 */ /* 0x080fe40000011608 */
[----:B------:R-:W-:Y:S02]  /*3bf0*/  SHF.R.U32.HI R8, RZ, R22, R13 ;  /* 0x00000016ff087219 */ /* 0x000fe4000001160d */
[----:B------:R-:W-:Y:S01]  /*3c00*/  @P2 SHF.R.U32.HI R9, RZ, R5, R2 ;  /* 0x00000005ff092219 */ /* 0x000fe20000011602 */
[----:B------:R-:W-:Y:S01]  /*3c10*/  IMAD R0, R26, R0, RZ ;  /* 0x000000001a007224 */ /* 0x000fe200078e02ff */
[----:B------:R-:W-:Y:S02]  /*3c20*/  SEL R8, R10, R8, !P0 ;  /* 0x000000080a087207 */ /* 0x000fe40004000000 */
[----:B------:R-:W-:Y:S01]  /*3c30*/  SEL R2, R11, R12, !P4 ;  /* 0x0000000c0b027207 */ /* 0x000fe20006000000 */
[----:B------:R-:W-:Y:S01]  /*3c40*/  IMAD R12, R26, R9, RZ ;  /* 0x000000091a0c7224 */ /* 0x000fe200078e02ff */
[C---:B------:R-:W-:Y:S01]  /*3c50*/  ISETP.GE.AND P0, PT, R8.reuse, R0, PT ;  /* 0x000000000800720c */ /* 0x040fe20003f06270 */
[----:B------:R-:W-:Y:S03]  /*3c60*/  IMAD.HI.U32 R0, R8, R4, RZ ;  /* 0x0000000408007227 */ /* 0x000fe600078e00ff */
[----:B------:R-:W-:Y:S02]  /*3c70*/  ISETP.GE.OR P0, PT, R2, R12, P0 ;  /* 0x0000000c0200720c */ /* 0x000fe40000706670 */
[-C--:B------:R-:W-:Y:S04]  /*3c80*/  SHF.R.U32.HI R0, RZ, R5.reuse, R0 ;  /* 0x00000005ff007219 */ /* 0x080fe80000011600 */
[----:B------:R-:W-:Y:S05]  /*3c90*/  SEL R13, R8, R0, !P2 ;  /* 0x00000000080d7207 */ /* 0x000fea0005000000 */
[----:B------:R-:W-:Y:S02]  /*3ca0*/  IMAD.MOV R12, RZ, RZ, -R13 ;  /* 0x000000ffff0c7224 */ /* 0x000fe400078e0a0d */
[----:B------:R-:W-:Y:S04]  /*3cb0*/  @!P0 IMAD.HI.U32 R0, R2, R4, RZ ;  /* 0x0000000402008227 */ /* 0x000fe800078e00ff */
[----:B------:R-:W-:Y:S01]  /*3cc0*/  IMAD R12, R26, R12, R8 ;  /* 0x0000000c1a0c7224 */ /* 0x000fe200078e0208 */
[----:B------:R-:W-:Y:S04]  /*3cd0*/  @!P0 SHF.R.U32.HI R0, RZ, R5, R0 ;  /* 0x00000005ff008219 */ /* 0x000fe80000011600 */
[----:B------:R-:W-:Y:S04]  /*3ce0*/  @!P0 SEL R0, R2, R0, !P2 ;  /* 0x0000000002008207 */ /* 0x000fe80005000000 */
[----:B------:R-:W-:Y:S01]  /*3cf0*/  @!P0 IADD3 R13, PT, PT, R13, -R0, RZ ;  /* 0x800000000d0d8210 */ /* 0x000fe20007ffe0ff */
[----:B------:R-:W-:Y:S01]  /*3d00*/  @!P0 IMAD R0, R9, R12, R0 ;  /* 0x0000000c09008224 */ /* 0x000fe200078e0200 */
[----:B------:R-:W-:Y:S01]  /*3d10*/  IADD3 R9, PT, PT, -R8, RZ, RZ ;  /* 0x000000ff08097210 */ /* 0x000fe20007ffe1ff */
[--C-:B------:R-:W-:Y:S02]  /*3d20*/  IMAD.MOV R12, RZ, RZ, -R2.reuse ;  /* 0x000000ffff0c7224 */ /* 0x100fe400078e0a02 */
[----:B------:R-:W-:Y:S02]  /*3d30*/  @!P0 IMAD R8, R13, R26, R2 ;  /* 0x0000001a0d088224 */ /* 0x000fe400078e0202 */
[----:B------:R-:W-:Y:S02]  /*3d40*/  @!P0 IMAD.MOV.U32 R2, RZ, RZ, R0 ;  /* 0x000000ffff028224 */ /* 0x000fe400078e0000 */
[----:B------:R-:W-:Y:S02]  /*3d50*/  IMAD R11, R3, R12, R11 ;  /* 0x0000000c030b7224 */ /* 0x000fe400078e020b */
[----:B------:R-:W-:Y:S02]  /*3d60*/  IMAD R10, R6, R9, R10 ;  /* 0x00000009060a7224 */ /* 0x000fe400078e020a */
[----:B------:R-:W-:Y:S02]  /*3d70*/  IMAD R11, R2, R3, R11 ;  /* 0x00000003020b7224 */ /* 0x000fe400078e020b */
[----:B------:R-:W-:Y:S02]  /*3d80*/  IMAD R10, R8, R6, R10 ;  /* 0x00000006080a7224 */ /* 0x000fe400078e020a */
.L_x_67:
[----:B------:R-:W-:Y:S05]  /*3d90*/  BRA.U UP1, `(.L_x_68) ;  /* 0x0000000101107547 */ /* 0x000fea000b800000 */
[----:B------:R-:W-:Y:S04]  /*3da0*/  MOV R2, UR6 ;  /* 0x0000000600027c02 */ /* 0x000fe80008000f00 */
[----:B------:R-:W-:Y:S04]  /*3db0*/  SHF.L.U32 R2, R2, 0x1f, RZ ;  /* 0x0000001f02027819 */ /* 0x000fe800000006ff */
[----:B------:R-:W2:Y:S02]  /*3dc0*/  SYNCS.PHASECHK.TRANS64.TRYWAIT P0, [UR7+0x58], R2 ;  /* 0x00005802ff0075a7 */ /* 0x000ea40008001107 */
[----:B--2---:R-:W-:Y:S05]  /*3dd0*/  @!P0 BRA `(.L_x_69) ;  /* 0x0000003400088947 */ /* 0x004fea0003800000 */
.L_x_68:
[----:B------:R-:W-:Y:S02]  /*3de0*/  R2UR UR11, R21 ;  /* 0x00000000150b72ca */ /* 0x000fe400000e0000 */
[----:B------:R-:W-:Y:S02]  /*3df0*/  R2UR UR10, R20 ;  /* 0x00000000140a72ca */ /* 0x000fe400000e0000 */
[----:B------:R-:W-:Y:S04]  /*3e00*/  ISETP.NE.U32.AND P2, PT, RZ, UR4, PT ;  /* 0x00000004ff007c0c */ /* 0x000fe8000bf45070 */
[----:B------:R-:W-:Y:S05]  /*3e10*/  ISETP.NE.AND.EX P2, PT, RZ, UR5, PT, P2 ;  /* 0x00000005ff007c0c */ /* 0x000fea000bf45320 */
[----:B------:R-:W-:Y:S02]  /*3e20*/  USHF.L.U32 UR11, UR11, 0x6, URZ ;  /* 0x000000060b0b7899 */ /* 0x000fe400080006ff */
[----:B------:R-:W-:Y:S01]  /*3e30*/  USHF.L.U32 UR10, UR10, 0x6, URZ ;  /* 0x000000060a0a7899 */ /* 0x000fe200080006ff */
[----:B------:R-:W-:Y:S11]  /*3e40*/  BRA.U !UP4, `(.L_x_70) ;  /* 0x000000010c347547 */ /* 0x000ff6000b800000 */
[----:B------:R-:W-:Y:S01]  /*3e50*/  UPLOP3.LUT UP0, UPT, UPT, UPT, UP3, 0x80, 0x8 ;  /* 0x000000000008789c */ /* 0x000fe20003f0f030 */
[----:B--2---:R-:W-:Y:S02]  /*3e60*/  HFMA2 R0, -RZ, RZ, 0, 5.9604644775390625e-08 ;  /* 0x00000001ff007431 */ /* 0x004fe400000001ff */
[----:B------:R-:W-:Y:S03]  /*3e70*/  IMAD.MOV.U32 R60, RZ, RZ, 0x1 ;  /* 0x00000001ff3c7424 */ /* 0x000fe600078e00ff */
[----:B------:R-:W-:Y:S05]  /*3e80*/  PLOP3.LUT P0, PT, PT, PT, UP0, 0x80, 0x8 ;  /* 0x000000000008781c */ /* 0x000fea0003f0f008 */
[----:B------:R-:W2:Y:S01]  /*3e90*/  @UP0 LDCU.64 UR14, c[0x0][0x888] ;  /* 0x00011100ff0e07ac */ /* 0x000ea20008000a00 */
[----:B------:R-:W-:Y:S07]  /*3ea0*/  @UP0 UIMAD UR8, UR36, UR4, URZ ;  /* 0x00000004240802a4 */ /* 0x000fee000f8e02ff */
[----:B------:R-:W-:Y:S01]  /*3eb0*/  @!P0 PRMT R60, R0, 0x7610, R60 ;  /* 0x00007610003c8816 */ /* 0x000fe2000000003c */
[----:B--2---:R-:W-:Y:S03]  /*3ec0*/  @UP0 UIMAD.WIDE UR14, UR8, 0x4, UR14 ;  /* 0x00000004080e08a5 */ /* 0x004fe6000f8e020e */
[----:B------:R-:W2:Y:S03]  /*3ed0*/  @!UP0 LDCU UR8, c[0x0][0x880] ;  /* 0x00011000ff0887ac */ /* 0x000ea60008000800 */
[----:B------:R-:W-:Y:S01]  /*3ee0*/  IMAD.U32 R8, RZ, RZ, UR14 ;  /* 0x0000000eff087e24 */ /* 0x000fe2000f8e00ff */
[----:B------:R-:W-:Y:S05]  /*3ef0*/  MOV R9, UR15 ;  /* 0x0000000f00097c02 */ /* 0x000fea0008000f00 */
[----:B-----5:R3:W5:Y:S02]  /*3f00*/  @P0 LDG.E R35, desc[UR46][R8.64] ;  /* 0x0000002e08230981 */ /* 0x020764000c1e1900 */
[----:B--23--:R-:W-:Y:S07]  /*3f10*/  @!P0 IMAD.U32 R35, RZ, RZ, UR8 ;  /* 0x00000008ff238e24 */ /* 0x00cfee000f8e00ff */
.L_x_70:
[----:B-----5:R-:W-:Y:S01]  /*3f20*/  @!P2 FSETP.EQ.AND P0, PT, R35, RZ, PT ;  /* 0x000000ff2300a20b */ /* 0x020fe20003f02000 */
[----:B------:R-:W-:Y:S01]  /*3f30*/  @!UPT UIADD3 URZ, UPT, UPT, URZ, URZ, URZ ;  /* 0x000000fffffff290 */ /* 0x000fe2000fffe0ff */
[----:B------:R-:W-:Y:S11]  /*3f40*/  @!P2 BRA `(.L_x_71) ;  /* 0x000000000014a947 */ /* 0x000ff60003800000 */
[----:B------:R-:W-:Y:S02]  /*3f50*/  LOP3.LUT P2, RZ, R60, 0xff, RZ, 0xc0, !PT ;  /* 0x000000ff3cff7812 */ /* 0x000fe4000784c0ff */
[----:B------:R-:W-:Y:S04]  /*3f60*/  PLOP3.LUT P0, PT, PT, PT, UP0, 0x80, 0x8 ;  /* 0x000000000008781c */ /* 0x000fe80003f0f008 */
[----:B------:R-:W-:Y:S07]  /*3f70*/  PLOP3.LUT P0, PT, P0, PT, PT, 0x8, 0x80 ;  /* 0x000000000080781c */ /* 0x000fee000070e170 */
[----:B------:R-:W-:Y:S11]  /*3f80*/  @P2 FSETP.EQ.AND P0, PT, R35, RZ, PT ;  /* 0x000000ff2300220b */ /* 0x000ff60003f02000 */
[----:B------:R-:W-:Y:S02]  /*3f90*/  @!UPT UIADD3 URZ, UPT, UPT, URZ, URZ, URZ ;  /* 0x000000fffffff290 */ /* 0x000fe4000fffe0ff */
.L_x_71:
[----:B------:R-:W-:Y:S01]  /*3fa0*/  ULEA UR15, UR13, UR7, 0x3 ;  /* 0x000000070d0f7291 */ /* 0x000fe2000f8e18ff */
[----:B------:R-:W-:Y:S02]  /*3fb0*/  SHF.L.U32 R9, R32, 0x1f, RZ ;  /* 0x0000001f20097819 */ /* 0x000fe400000006ff */
[----:B------:R-:W-:Y:S04]  /*3fc0*/  ELECT P4, URZ, PT ;  /* 0x0000000000ff782f */ /* 0x000fe80003880000 */
[----:B------:R-:W-:Y:S02]  /*3fd0*/  PLOP3.LUT P4, PT, P0, P4, PT, 0xf2, 0x2f ;  /* 0x00000000002f781c */ /* 0x000fe40000789e72 */
[----:B------:R-:W3:Y:S11]  /*3fe0*/  SYNCS.PHASECHK.TRANS64.TRYWAIT P2, [UR15+0x38], R9 ;  /* 0x00003809ff0075a7 */ /* 0x000ef6000804110f */
[----:B-1----:R-:W-:Y:S05]  /*3ff0*/  @!P4 IADD3 R8, P0, PT, R30, 0x580, RZ ;  /* 0x000005801e08c810 */ /* 0x002fea0007f1e0ff */
[----:B--2---:R-:W-:Y:S01]  /*4000*/  @!P4 IMAD.X R2, RZ, RZ, R31, P0 ;  /* 0x000000ffff02c224 */ /* 0x004fe200000e061f */
[----:B---3--:R-:W-:Y:S07]  /*4010*/  @!P2 BRA `(.L_x_72) ;  /* 0x000000300090a947 */ /* 0x008fee0003800000 */
.L_x_139:
[----:B------:R-:W2:Y:S01]  /*4020*/  LDC.64 R12, c[0x0][0xb18] ;  /* 0x0002c600ff0c7b82 */ /* 0x000ea20000000a00 */
[----:B------:R-:W-:Y:S01]  /*4030*/  @!P4 R2UR UR8, R2 ;  /* 0x000000000208c2ca */ /* 0x000fe200000e0000 */
[----:B------:R-:W-:Y:S01]  /*4040*/  VOTEU.ALL UP2, P4 ;  /* 0x0000000000ff7886 */ /* 0x000fe20002040000 */
[----:B------:R-:W-:Y:S01]  /*4050*/  @!P4 R2UR UR9, R8 ;  /* 0x000000000809c2ca */ /* 0x000fe200000e0000 */
[----:B------:R-:W-:Y:S01]  /*4060*/  VOTEU.ALL UP1, P4 ;  /* 0x0000000000ff7886 */ /* 0x000fe20002020000 */
[----:B-1----:R-:W-:Y:S03]  /*4070*/  @!P4 IMAD.MOV.U32 R0, RZ, RZ, 0x1000 ;  /* 0x00001000ff00c424 */ /* 0x002fe600078e00ff */
[----:B------:R-:W1:Y:S01]  /*4080*/  @!P1 LDC R2, c[0x0][0xb0c] ;  /* 0x0002c300ff029b82 */ /* 0x000e620000000800 */
[----:B------:R-:W-:Y:S01]  /*4090*/  UMOV UR20, 0x0 ;  /* 0x0000000000147882 */ /* 0x000fe20000000000 */
[----:B------:R-:W-:Y:S01]  /*40a0*/  UMOV UR21, 0x10000000 ;  /* 0x1000000000157882 */ /* 0x000fe20000000000 */
[----:B------:R-:W-:Y:S01]  /*40b0*/  UMOV UR12, UR36 ;  /* 0x00000024000c7c82 */ /* 0x000fe20008000000 */
[----:B------:R-:W-:Y:S01]  /*40c0*/  UIADD3 UR14, UPT, UPT, UR13, 0x1, URZ ;  /* 0x000000010d0e7890 */ /* 0x000fe2000fffe0ff */
[----:B------:R-:W-:Y:S01]  /*40d0*/  @P3 SHF.R.U32.HI R27, RZ, 0x10, R17 ;  /* 0x00000010ff1b3819 */ /* 0x000fe20000011611 */
[----:B------:R-:W-:Y:S02]  /*40e0*/  VIADD R29, R29, 0x1 ;  /* 0x000000011d1d7836 */ /* 0x000fe40000000000 */
[----:B------:R-:W-:Y:S01]  /*40f0*/  IMAD.U32 R9, RZ, RZ, UR8 ;  /* 0x00000008ff097e24 */ /* 0x000fe2000f8e00ff */
[----:B------:R-:W-:Y:S01]  /*4100*/  @!UP2 ULEA UR8, UR13, UR7, 0xc ;  /* 0x000000070d08a291 */ /* 0x000fe2000f8e60ff */
[----:B------:R-:W-:Y:S01]  /*4110*/  IMAD.U32 R8, RZ, RZ, UR9 ;  /* 0x00000009ff087e24 */ /* 0x000fe2000f8e00ff */
[----:B------:R-:W-:Y:S02]  /*4120*/  UIADD3 UR9, UPT, UPT, UR15, 0x20, URZ ;  /* 0x000000200f097890 */ /* 0x000fe4000fffe0ff */
[----:B------:R-:W-:Y:S01]  /*4130*/  @!P4 R2UR UR19, R9 ;  /* 0x000000000913c2ca */ /* 0x000fe200000e0000 */
[----:B------:R-:W-:Y:S01]  /*4140*/  @!UP2 UIADD3 UR8, UPT, UPT, UR8, 0x200, URZ ;  /* 0x000002000808a890 */ /* 0x000fe2000fffe0ff */
[----:B------:R-:W-:Y:S01]  /*4150*/  @!P4 R2UR UR18, R8 ;  /* 0x000000000812c2ca */ /* 0x000fe200000e0000 */
[----:B------:R-:W-:Y:S01]  /*4160*/  UISETP.NE.AND UP5, UPT, UR14, 0x3, UPT ;  /* 0x000000030e00788c */ /* 0x000fe2000bfa5270 */
[----:B------:R-:W3:Y:S01]  /*4170*/  LDC.64 R8, c[0x0][0xb10] ;  /* 0x0002c400ff087b82 */ /* 0x000ee20000000a00 */
[----:B------:R-:W-:Y:S02]  /*4180*/  UPRMT UR16, UR37, 0x654, UR9 ;  /* 0x0000065425107896 */ /* 0x000fe40008000009 */
[----:B------:R-:W-:Y:S02]  /*4190*/  USEL UR17, URZ, 0x1, UP5 ;  /* 0x00000001ff117887 */ /* 0x000fe4000a800000 */
[----:B------:R-:W-:Y:S04]  /*41a0*/  USEL UR14, UR14, URZ, UP5 ;  /* 0x000000ff0e0e7287 */ /* 0x000fe8000a800000 */
[----:B------:R-:W-:Y:S01]  /*41b0*/  ULEA UR13, UR14, UR7, 0x3 ;  /* 0x000000070e0d7291 */ /* 0x000fe2000f8e18ff */
[----:B------:R-:W-:Y:S01]  /*41c0*/  LOP3.LUT R32, R32, UR17, RZ, 0x3c, !PT ;  /* 0x0000001120207c12 */ /* 0x000fe2000f8e3cff */
[----:B------:R1:W-:Y:S01]  /*41d0*/  @!UP1 UTMALDG.3D [UR8], [UR18], desc[UR20] ;  /* 0x00001408120095b4 */ /* 0x0003e20008011000 */
[----:B------:R5:W-:Y:S02]  /*41e0*/  @!P4 SYNCS.ARRIVE.TRANS64.RED.A0TR RZ, [UR15+0x20], R0 ;  /* 0x00002000ffffc9a7 */ /* 0x000be4000830040f */
[----:B------:R-:W-:Y:S01]  /*41f0*/  SHF.L.U32 R20, R32, 0x1f, RZ ;  /* 0x0000001f20147819 */ /* 0x000fe200000006ff */
[C---:B---3--:R-:W-:Y:S01]  /*4200*/  @!P1 IMAD.HI.U32 R8, R11.reuse, R8, RZ ;  /* 0x000000080b089227 */ /* 0x048fe200078e00ff */
[----:B--2---:R-:W-:Y:S02]  /*4210*/  @!P1 ISETP.NE.AND P0, PT, R12, 0x1, PT ;  /* 0x000000010c00980c */ /* 0x004fe40003f05270 */
[----:B-1----:R-:W-:Y:S01]  /*4220*/  @!P1 ISETP.NE.AND P2, PT, R2, 0x1, PT ;  /* 0x000000010200980c */ /* 0x002fe20003f45270 */
[----:B------:R-:W-:Y:S01]  /*4230*/  SYNCS.ARRIVE.TRANS64.RED.A1T0 RZ, [UR16], RZ ;  /* 0x000000ffffff79a7 */ /* 0x000fe20008100410 */
[C---:B------:R-:W-:Y:S01]  /*4240*/  @!P1 IMAD.HI.U32 R13, R10.reuse, R13, RZ ;  /* 0x0000000d0a0d9227 */ /* 0x040fe200078e00ff */
[----:B------:R-:W-:Y:S04]  /*4250*/  @!P1 SHF.R.U32.HI R8, RZ, R9, R8 ;  /* 0x00000009ff089219 */ /* 0x000fe80000011608 */
[----:B------:R-:W-:Y:S01]  /*4260*/  @!P1 SEL R8, R11, R8, !P2 ;  /* 0x000000080b089207 */ /* 0x000fe20005000000 */
[----:B------:R-:W1:Y:S01]  /*4270*/  SYNCS.PHASECHK.TRANS64.TRYWAIT P5, [UR13+0x38], R20 ;  /* 0x00003814ff0075a7 */ /* 0x000e6200080a110d */
[----:B-----5:R-:W2:Y:S02]  /*4280*/  @!P1 LDC R0, c[0x0][0xb20] ;  /* 0x0002c800ff009b82 */ /* 0x020ea40000000800 */
[----:B--2---:R-:W-:Y:S04]  /*4290*/  @!P1 SHF.R.U32.HI R0, RZ, R0, R13 ;  /* 0x00000000ff009219 */ /* 0x004fe8000001160d */
[----:B------:R-:W-:Y:S05]  /*42a0*/  @!P1 SEL R9, R10, R0, !P0 ;  /* 0x000000000a099207 */ /* 0x000fea0004000000 */
[----:B------:R-:W-:Y:S02]  /*42b0*/  @!P1 IMAD.IADD R0, R9, 0x1, -R8 ;  /* 0x0000000109009824 */ /* 0x000fe400078e0a08 */
[----:B------:R-:W-:Y:S02]  /*42c0*/  @!P1 IMAD.IADD R8, R8, 0x1, -R9 ;  /* 0x0000000108089824 */ /* 0x000fe400078e0a09 */
[----:B------:R-:W-:Y:S02]  /*42d0*/  @!P1 IMAD R11, R0, R2, R11 ;  /* 0x00000002000b9224 */ /* 0x000fe400078e020b */
[----:B------:R-:W-:Y:S01]  /*42e0*/  @!P1 IMAD R10, R8, R12, R10 ;  /* 0x0000000c080a9224 */ /* 0x000fe200078e020a */
[----:B-1----:R-:W-:Y:S06]  /*42f0*/  @!P5 BRA `(.L_x_73) ;  /* 0x0000002c00f0d947 */ /* 0x002fec0003800000 */
.L_x_141:
[----:B------:R-:W-:Y:S01]  /*4300*/  @!P4 IADD3 R2, P0, PT, R30, 0x580, RZ ;  /* 0x000005801e02c810 */ /* 0x000fe20007f1e0ff */
[----:B------:R-:W-:Y:S01]  /*4310*/  UMOV UR18, 0x0 ;  /* 0x0000000000127882 */ /* 0x000fe20000000000 */
[----:B------:R-:W-:Y:S01]  /*4320*/  UMOV UR19, 0x10000000 ;  /* 0x1000000000137882 */ /* 0x000fe20000000000 */
[----:B------:R-:W-:Y:S01]  /*4330*/  VOTEU.ALL UP1, P4 ;  /* 0x0000000000ff7886 */ /* 0x000fe20002020000 */
[----:B------:R-:W-:Y:S01]  /*4340*/  @!P4 R2UR UR9, R2 ;  /* 0x000000000209c2ca */ /* 0x000fe200000e0000 */
[----:B-1----:R-:W-:Y:S01]  /*4350*/  @!P4 IMAD.X R0, RZ, RZ, R31, P0 ;  /* 0x000000ffff00c224 */ /* 0x002fe200000e061f */
[----:B------:R-:W-:Y:S01]  /*4360*/  UMOV UR12, UR36 ;  /* 0x00000024000c7c82 */ /* 0x000fe20008000000 */
[----:B------:R-:W-:Y:S01]  /*4370*/  @P3 R2UR UR36, R27 ;  /* 0x000000001b2432ca */ /* 0x000fe200000e0000 */
[----:B------:R-:W-:Y:S01]  /*4380*/  @!UP1 ULEA UR15, UR14, UR7, 0xc ;  /* 0x000000070e0f9291 */ /* 0x000fe2000f8e60ff */
[----:B------:R-:W-:Y:S01]  /*4390*/  ISETP.NE.AND P0, PT, R29, 0x2, PT ;  /* 0x000000021d00780c */ /* 0x000fe20003f05270 */
[----:B------:R-:W-:Y:S01]  /*43a0*/  @!UP1 UIADD3 UR10, UPT, UPT, UR10, 0x20, URZ ;  /* 0x000000200a0a9890 */ /* 0x000fe2000fffe0ff */
[----:B------:R-:W-:Y:S01]  /*43b0*/  @!P4 R2UR UR8, R0 ;  /* 0x000000000008c2ca */ /* 0x000fe200000e0000 */
[----:B------:R-:W-:Y:S01]  /*43c0*/  IMAD.IADD R20, R10, 0x1, R58 ;  /* 0x000000010a147824 */ /* 0x000fe200078e023a */
[----:B------:R-:W-:Y:S01]  /*43d0*/  SEL R0, RZ, 0x1, P0 ;  /* 0x00000001ff007807 */ /* 0x000fe20000000000 */
[----:B------:R-:W-:Y:S01]  /*43e0*/  IMAD.IADD R21, R11, 0x1, R59 ;  /* 0x000000010b157824 */ /* 0x000fe200078e023b */
[----:B------:R-:W-:Y:S02]  /*43f0*/  SEL R29, R29, RZ, P0 ;  /* 0x000000ff1d1d7207 */ /* 0x000fe40000000000 */
[----:B------:R-:W-:Y:S01]  /*4400*/  IMAD.U32 R8, RZ, RZ, UR9 ;  /* 0x00000009ff087e24 */ /* 0x000fe2000f8e00ff */
[----:B------:R-:W-:Y:S01]  /*4410*/  UIADD3 UR9, UPT, UPT, UR13, 0x20, URZ ;  /* 0x000000200d097890 */ /* 0x000fe2000fffe0ff */
[----:B------:R-:W-:Y:S03]  /*4420*/  LOP3.LUT R28, R28, R0, RZ, 0x3c, !PT ;  /* 0x000000001c1c7212 */ /* 0x000fe600078e3cff */
[----:B------:R-:W-:Y:S02]  /*4430*/  @!P4 R2UR UR16, R8 ;  /* 0x000000000810c2ca */ /* 0x000fe400000e0000 */
[----:B------:R-:W-:Y:S01]  /*4440*/  IMAD.U32 R9, RZ, RZ, UR8 ;  /* 0x00000008ff097e24 */ /* 0x000fe2000f8e00ff */
[----:B------:R-:W-:Y:S01]  /*4450*/  @!UP1 UIADD3 UR8, UPT, UPT, UR15, 0x200, URZ ;  /* 0x000002000f089890 */ /* 0x000fe2000fffe0ff */
[----:B------:R-:W-:Y:S01]  /*4460*/  VOTEU.ALL UP1, P4 ;  /* 0x0000000000ff7886 */ /* 0x000fe20002020000 */
[----:B------:R-:W-:Y:S02]  /*4470*/  UPRMT UR15, UR37, 0x654, UR9 ;  /* 0x00000654250f7896 */ /* 0x000fe40008000009 */
[----:B------:R-:W-:Y:S11]  /*4480*/  @!P4 R2UR UR17, R9 ;  /* 0x000000000911c2ca */ /* 0x000ff600000e0000 */
[----:B------:R-:W-:Y:S02]  /*4490*/  @!UPT UIADD3 URZ, UPT, UPT, URZ, URZ, URZ ;  /* 0x000000fffffff290 */ /* 0x000fe4000fffe0ff */
[----:B------:R2:W-:Y:S01]  /*44a0*/  @!UP1 UTMALDG.3D [UR8], [UR16], desc[UR18] ;  /* 0x00001208100095b4 */ /* 0x0005e20008011000 */
[----:B------:R2:W-:Y:S01]  /*44b0*/  @!P4 SYNCS.ARRIVE.TRANS64.RED.A0TR RZ, [UR13+0x20], R25 ;  /* 0x00002019ffffc9a7 */ /* 0x0005e2000830040d */
[----:B------:R-:W-:Y:S04]  /*44c0*/  UIADD3 UR13, UPT, UPT, UR14, 0x1, URZ ;  /* 0x000000010e0d7890 */ /* 0x000fe8000fffe0ff */
[----:B------:R-:W-:Y:S04]  /*44d0*/  UISETP.NE.AND UP1, UPT, UR13, 0x3, UPT ;  /* 0x000000030d00788c */ /* 0x000fe8000bf25270 */
[----:B------:R-:W-:Y:S02]  /*44e0*/  USEL UR14, URZ, 0x1, UP1 ;  /* 0x00000001ff0e7887 */ /* 0x000fe40008800000 */
[----:B------:R-:W-:Y:S02]  /*44f0*/  USEL UR13, UR13, URZ, UP1 ;  /* 0x000000ff0d0d7287 */ /* 0x000fe40008800000 */
[----:B------:R-:W-:Y:S02]  /*4500*/  UPLOP3.LUT UP1, UPT, UPT, UPT, UPT, 0x80, 0x8 ;  /* 0x000000000008789c */ /* 0x000fe40003f2f070 */
[----:B------:R-:W-:Y:S01]  /*4510*/  LOP3.LUT R32, R32, UR14, RZ, 0x3c, !PT ;  /* 0x0000000e20207c12 */ /* 0x000fe2000f8e3cff */
[----:B------:R-:W-:Y:S01]  /*4520*/  SYNCS.ARRIVE.TRANS64.RED.A1T0 RZ, [UR15], RZ ;  /* 0x000000ffffff79a7 */ /* 0x000fe2000810040f */
[----:B------:R-:W-:Y:S07]  /*4530*/  @P3 BRA `(.L_x_74) ;  /* 0xfffffff4001c3947 */ /* 0x000fee000383ffff */
[----:B------:R-:W-:Y:S01]  /*4540*/  UIADD3 UR7, UPT, UPT, UR7, 0x38, URZ ;  /* 0x0000003807077890 */ /* 0x000fe2000fffe0ff */
[----:B------:R-:W-:-:S03]  /*4550*/  SHF.L.U32 R2, R32, 0x1f, RZ ;  /* 0x0000001f20027819 */ /* 0x000fc600000006ff */
[----:B------:R-:W-:-:S09]  /*4560*/  ULEA UR4, UR13, UR7, 0x3 ;  /* 0x000000070d047291 */ /* 0x000fd2000f8e18ff */
[----:B------:R-:W1:Y:S02]  /*4570*/  SYNCS.PHASECHK.TRANS64.TRYWAIT P0, [UR4], R2 ;  /* 0x00000002ff0075a7 */ /* 0x000e640008001104 */
[----:B-1----:R-:W-:Y:S05]  /*4580*/  @!P0 BRA `(.L_x_75) ;  /* 0x0000002c00648947 */ /* 0x002fea0003800000 */
.L_x_143:
        /* <DEDUP_REMOVED lines=9> */
.L_x_145:
[----:B------:R-:W-:-:S04]  /*4620*/  UIADD3 UR5, UPT, UPT, UR5, 0x1, URZ ;  /* 0x0000000105057890 */ /* 0x000fc8000fffe0ff */
[----:B------:R-:W-:-:S04]  /*4630*/  UISETP.NE.AND UP0, UPT, UR5, 0x3, UPT ;  /* 0x000000030500788c */ /* 0x000fc8000bf05270 */
[----:B------:R-:W-:Y:S02]  /*4640*/  USEL UR4, URZ, 0x1, UP0 ;  /* 0x00000001ff047887 */ /* 0x000fe40008000000 */
[----:B------:R-:W-:-:S04]  /*4650*/  USEL UR5, UR5, URZ, UP0 ;  /* 0x000000ff05057287 */ /* 0x000fc80008000000 */
[----:B------:R-:W-:Y:S01]  /*4660*/  ULEA UR5, UR5, UR7, 0x3 ;  /* 0x0000000705057291 */ /* 0x000fe2000f8e18ff */
[----:B-1----:R-:W-:-:S04]  /*4670*/  LOP3.LUT R2, R32, UR4, RZ, 0x3c, !PT ;  /* 0x0000000420027c12 */ /* 0x002fc8000f8e3cff */
[----:B------:R-:W-:Y:S01]  /*4680*/  SHF.L.U32 R2, R2, 0x1f, RZ ;  /* 0x0000001f02027819 */ /* 0x000fe200000006ff */
[----:B------:R-:W-:-:S07]  /*4690*/  IMAD.U32 R0, RZ, RZ, UR5 ;  /* 0x00000005ff007e24 */ /* 0x000fce000f8e00ff */
.L_x_77:
[----:B-1----:R1:W3:Y:S02]  /*46a0*/  SYNCS.PHASECHK.TRANS64.TRYWAIT P0, [R0+URZ], R2 ;  /* 0x00000002000075a7 */ /* 0x0022e400080011ff */
[----:B---3--:R-:W-:Y:S05]  /*46b0*/  @!P0 NANOSLEEP.SYNCS 0x989680 ;  /* 0x009896800000895d */ /* 0x008fea0003900000 */
[----:B------:R-:W3:Y:S02]  /*46c0*/  @!P0 SYNCS.PHASECHK.TRANS64 P0, [R0+URZ], R2 ;  /* 0x00000002000085a7 */ /* 0x000ee400080010ff */
[----:B--23--:R-:W-:Y:S05]  /*46d0*/  @P0 EXIT ;  /* 0x000000000000094d */ /* 0x00cfea0003800000 */
[----:B------:R-:W-:Y:S05]  /*46e0*/  BRA `(.L_x_77) ;  /* 0xfffffffc00ec7947 */ /* 0x000fea000383ffff */
.L_x_65:
[----:B------:R-:W-:-:S06]  /*46f0*/  UISETP.GE.AND UP1, UPT, UR8, 0x4, UPT ;  /* 0x000000040800788c */ /* 0x000fcc000bf26270 */
[----:B------:R-:W-:-:S13]  /*4700*/  PLOP3.LUT P0, PT, PT, PT, UP1, 0x80, 0x8 ;  /* 0x000000000008781c */ /* 0x000fda0003f0f018 */
[----:B------:R-:W-:Y:S05]  /*4710*/  @!P0 EXIT ;  /* 0x000000000000894d */ /* 0x000fea0003800000 */
[----:B------:R-:W-:Y:S01]  /*4720*/  BAR.SYNC.DEFER_BLOCKING 0x6, 0xa0 ;  /* 0x0182800000007b1d */ /* 0x000fe20000010000 */
[C---:B------:R-:W-:Y:S01]  /*4730*/  IMAD.SHL.U32 R3, R70.reuse, 0x20, RZ ;  /* 0x0000002046037824 */ /* 0x040fe200078e00ff */
[C---:B------:R-:W-:Y:S01]  /*4740*/  LOP3.LUT P0, RZ, R70.reuse, 0x4, RZ, 0xc0, !PT ;  /* 0x0000000446ff7812 */ /* 0x040fe2000780c0ff */
[C---:B------:R-:W-:Y:S02]  /*4750*/  IMAD.SHL.U32 R64, R70.reuse, 0x10, RZ ;  /* 0x0000001046407824 */ /* 0x040fe400078e00ff */
[C---:B------:R-:W-:Y:S01]  /*4760*/  IMAD.SHL.U32 R2, R70.reuse, 0x4, RZ ;  /* 0x0000000446027824 */ /* 0x040fe200078e00ff */
[----:B------:R-:W-:Y:S02]  /*4770*/  UMOV UR48, 0x400 ;  /* 0x0000040000307882 */ /* 0x000fe40000000000 */
[----:B------:R-:W1:Y:S01]  /*4780*/  LDC R63, c[0x0][0x370] ;  /* 0x0000dc00ff3f7b82 */ /* 0x000e620000000800 */
[----:B------:R-:W-:Y:S01]  /*4790*/  ULEA UR48, UR37, UR48, 0x18 ;  /* 0x0000003025307291 */ /* 0x000fe2000f8ec0ff */
[----:B------:R-:W-:Y:S01]  /*47a0*/  LOP3.LUT R4, R3, 0xc0, RZ, 0xc0, !PT ;  /* 0x000000c003047812 */ /* 0x000fe200078ec0ff */
[----:B------:R-:W-:Y:S01]  /*47b0*/  IMAD.U32 R32, R70, 0x10000, RZ ;  /* 0x0001000046207824 */ /* 0x000fe200078e00ff */
[----:B------:R-:W-:Y:S01]  /*47c0*/  LOP3.LUT R64, R64, 0x600, RZ, 0xc0, !PT ;  /* 0x0000060040407812 */ /* 0x000fe200078ec0ff */
[----:B------:R-:W-:Y:S01]  /*47d0*/  IMAD.MOV.U32 R69, RZ, RZ, 0x10 ;  /* 0x00000010ff457424 */ /* 0x000fe200078e00ff */
[----:B------:R-:W-:Y:S01]  /*47e0*/  LOP3.LUT R2, R4, 0x18, R2, 0xf8, !PT ;  /* 0x0000001804027812 */ /* 0x000fe200078ef802 */
[----:B------:R-:W-:Y:S01]  /*47f0*/  IMAD.MOV.U32 R31, RZ, RZ, RZ ;  /* 0x000000ffff1f7224 */ /* 0x000fe200078e00ff */
[----:B------:R-:W2:Y:S01]  /*4800*/  LDC R28, c[0x0][0xb0c] ;  /* 0x0002c300ff1c7b82 */ /* 0x000ea20000000800 */
[----:B------:R-:W-:Y:S01]  /*4810*/  SHF.R.U32.HI R4, RZ, 0x1, R70 ;  /* 0x00000001ff047819 */ /* 0x000fe20000011646 */
[----:B------:R-:W-:Y:S01]  /*4820*/  IMAD.MOV.U32 R68, RZ, RZ, RZ ;  /* 0x000000ffff447224 */ /* 0x000fe200078e00ff */
[--C-:B------:R-:W-:Y:S01]  /*4830*/  LOP3.LUT R64, R64, 0x20, R3.reuse, 0xf8, !PT ;  /* 0x0000002040407812 */ /* 0x100fe200078ef803 */
[----:B------:R-:W-:Y:S01]  /*4840*/  IMAD.MOV.U32 R73, RZ, RZ, RZ ;  /* 0x000000ffff497224 */ /* 0x000fe200078e00ff */
[----:B------:R-:W-:Y:S01]  /*4850*/  LOP3.LUT R32, R32, 0x600000, RZ, 0xc0, !PT ;  /* 0x0060000020207812 */ /* 0x000fe200078ec0ff */
[----:B------:R-:W-:Y:S01]  /*4860*/  IMAD.MOV.U32 R67, RZ, RZ, RZ ;  /* 0x000000ffff437224 */ /* 0x000fe200078e00ff */
[----:B------:R-:W-:Y:S01]  /*4870*/  LOP3.LUT R2, R2, 0x8, R4, 0x78, !PT ;  /* 0x0000000802027812 */ /* 0x000fe200078e7804 */
[----:B------:R-:W4:Y:S01]  /*4880*/  LDC R61, c[0x0][0xb20] ;  /* 0x0002c800ff3d7b82 */ /* 0x000f220000000800 */
[----:B------:R-:W3:Y:S01]  /*4890*/  LDS R0, [UR48+0x110] ;  /* 0x00011030ff007984 */ /* 0x000ee20008000800 */
[----:B------:R-:W-:Y:S01]  /*48a0*/  LOP3.LUT R64, R64, 0x100, R3, 0xf8, !PT ;  /* 0x0000010040407812 */ /* 0x000fe200078ef803 */
[----:B------:R-:W1:Y:S01]  /*48b0*/  LDCU.64 UR54, c[0x0][0x348] ;  /* 0x00006900ff3677ac */ /* 0x000e620008000a00 */
[----:B------:R-:W-:-:S02]  /*48c0*/  LOP3.LUT R70, R70, 0x60, RZ, 0xc0, !PT ;  /* 0x0000006046467812 */ /* 0x000fc400078ec0ff */
[----:B------:R-:W-:Y:S01]  /*48d0*/  LOP3.LUT R64, R64, R2, RZ, 0xfc, !PT ;  /* 0x0000000240407212 */ /* 0x000fe200078efcff */
[----:B------:R-:W1:Y:S01]  /*48e0*/  LDCU.64 UR38, c[0x0][0x888] ;  /* 0x00011100ff2677ac */ /* 0x000e620008000a00 */
[----:B------:R-:W1:Y:S01]  /*48f0*/  LDC R27, c[0x0][0xb30] ;  /* 0x0002cc00ff1b7b82 */ /* 0x000e620000000800 */
[----:B------:R-:W-:Y:S01]  /*4900*/  SEL R69, R69, 0xfffffff0, !P0 ;  /* 0xfffffff045457807 */ /* 0x000fe20004000000 */
[----:B------:R-:W1:Y:S01]  /*4910*/  LDCU.64 UR44, c[0x0][0x890] ;  /* 0x00011200ff2c77ac */ /* 0x000e620008000a00 */
[----:B------:R-:W-:-:S05]  /*4920*/  UMOV UR51, 0x1 ;  /* 0x0000000100337882 */ /* 0x000fca0000000000 */
[----:B------:R-:W1:Y:S01]  /*4930*/  LDC.64 R56, c[0x0][0xb10] ;  /* 0x0002c400ff387b82 */ /* 0x000e620000000a00 */
[----:B------:R-:W-:Y:S01]  /*4940*/  UMOV UR56, URZ ;  /* 0x000000ff00387c82 */ /* 0x000fe20008000000 */
[----:B------:R-:W-:Y:S01]  /*4950*/  UIADD3 UR52, UPT, UPT, UR48, 0x200, URZ ;  /* 0x0000020030347890 */ /* 0x000fe2000fffe0ff */
[----:B------:R-:W-:Y:S01]  /*4960*/  UMOV UR50, URZ ;  /* 0x000000ff00327c82 */ /* 0x000fe20008000000 */
[----:B------:R-:W-:-:S04]  /*4970*/  UMOV UR49, URZ ;  /* 0x000000ff00317c82 */ /* 0x000fc80008000000 */
[----:B------:R-:W1:Y:S08]  /*4980*/  LDC.64 R24, c[0x0][0xb18] ;  /* 0x0002c600ff187b82 */ /* 0x000e700000000a00 */
[----:B------:R-:W1:Y:S08]  /*4990*/  LDC.64 R22, c[0x0][0xb28] ;  /* 0x0002ca00ff167b82 */ /* 0x000e700000000a00 */
[----:B------:R-:W1:Y:S01]  /*49a0*/  LDC.64 R54, c[0x0][0x8b0] ;  /* 0x00022c00ff367b82 */ /* 0x000e620000000a00 */
[----:B---3--:R-:W-:-:S07]  /*49b0*/  IMAD.IADD R32, R0, 0x1, R32 ;  /* 0x0000000100207824 */ /* 0x008fce00078e0220 */
[----:B------:R-:W3:Y:S08]  /*49c0*/  LDC.64 R52, c[0x0][0x8a8] ;  /* 0x00022a00ff347b82 */ /* 0x000ef00000000a00 */
[----:B--2-4-:R-:W1:Y:S02]  /*49d0*/  LDC R62, c[0x0][0x374] ;  /* 0x0000dd00ff3e7b82 */ /* 0x014e640000000800 */
.L_x_108:
[----:B------:R-:W-:Y:S02]  /*49e0*/  LEA R0, R73, UR48, 0x3 ;  /* 0x0000003049007c11 */ /* 0x000fe4000f8e18ff */
[----:B------:R-:W-:Y:S02]  /*49f0*/  SHF.L.U32 R2, R67, 0x1f, RZ ;  /* 0x0000001f43027819 */ /* 0x000fe400000006ff */
[----:B-1----:R-:W-:Y:S02]  /*4a00*/  LEA R16, R73, UR48, 0x4 ;  /* 0x0000003049107c11 */ /* 0x002fe4000f8e20ff */
[----:B------:R-:W2:Y:S02]  /*4a10*/  SYNCS.PHASECHK.TRANS64.TRYWAIT P0, [R0+URZ+0x60], R2 ;  /* 0x00006002000075a7 */ /* 0x000ea400080011ff */
[----:B--2---:R-:W-:Y:S05]  /*4a20*/  @!P0 BRA `(.L_x_78) ;  /* 0x00000028006c8947 */ /* 0x004fea0003800000 */
.L_x_146:
[----:B------:R-:W4:Y:S01]  /*4a30*/  LDC.64 R10, c[0x0][0xb10] ;  /* 0x0002c400ff0a7b82 */ /* 0x000f220000000a00 */
[----:B------:R-:W3:Y:S01]  /*4a40*/  LDS.128 R16, [R16+0xf0] ;  /* 0x0000f00010107984 */ /* 0x000ee20000000c00 */
[----:B-1----:R-:W-:Y:S01]  /*4a50*/  ISETP.NE.AND P1, PT, R27, 0x1, PT ;  /* 0x000000011b00780c */ /* 0x002fe20003f25270 */
[----:B--2---:R-:W-:Y:S01]  /*4a60*/  VIADD R0, R0, 0x70 ;  /* 0x0000007000007836 */ /* 0x004fe20000000000 */
[----:B------:R-:W-:Y:S04]  /*4a70*/  ISETP.GE.AND P0, PT, R26, 0x1, PT ;  /* 0x000000011a00780c */ /* 0x000fe80003f06270 */
[----:B------:R-:W1:Y:S01]  /*4a80*/  LDC.64 R8, c[0x0][0xb18] ;  /* 0x0002c600ff087b82 */ /* 0x000e620000000a00 */
[----:B------:R-:W-:Y:S01]  /*4a90*/  PRMT R0, RZ, 0x654, R0 ;  /* 0x00000654ff007816 */ /* 0x000fe20000000000 */
[----:B------:R-:W-:Y:S01]  /*4aa0*/  @!PT LDS RZ, [RZ] ;  /* 0x00000000fffff984 */ /* 0x000fe20000000800 */
[----:B------:R-:W-:Y:S01]  /*4ab0*/  @!PT LDS RZ, [RZ] ;  /* 0x00000000fffff984 */ /* 0x000fe20000000800 */
[----:B------:R-:W-:Y:S01]  /*4ac0*/  @!PT LDS RZ, [RZ] ;  /* 0x00000000fffff984 */ /* 0x000fe20000000800 */
[----:B------:R-:W-:Y:S01]  /*4ad0*/  @!PT LDS RZ, [RZ] ;  /* 0x00000000fffff984 */ /* 0x000fe20000000800 */
[----:B------:R2:W-:Y:S06]  /*4ae0*/  MEMBAR.ALL.CTA ;  /* 0x0000000000007992 */ /* 0x0005ec0000008000 */
[----:B--2---:R-:W2:Y:S01]  /*4af0*/  FENCE.VIEW.ASYNC.S ;  /* 0x00000000000073c6 */ /* 0x004ea20000000000 */
[----:B------:R-:W1:Y:S08]  /*4b00*/  @!P1 LDC R12, c[0x0][0xb20] ;  /* 0x0002c800ff0c9b82 */ /* 0x000e700000000800 */
[----:B------:R-:W1:Y:S01]  /*4b10*/  @!P1 LDC R7, c[0x0][0xb0c] ;  /* 0x0002c300ff079b82 */ /* 0x000e620000000800 */
[----:B--2---:R2:W-:Y:S01]  /*4b20*/  SYNCS.ARRIVE.TRANS64.RED.A1T0 RZ, [R0+URZ], RZ ;  /* 0x000000ff00ff79a7 */ /* 0x0045e200081004ff */
[----:B---3--:R-:W-:Y:S04]  /*4b30*/  LOP3.LUT P4, RZ, R18, 0x1, RZ, 0xc0, !PT ;  /* 0x0000000112ff7812 */ /* 0x008fe8000788c0ff */
[----:B------:R-:W-:Y:S09]  /*4b40*/  P2R R71, PR, RZ, 0x10 ;  /* 0x00000010ff477803 */ /* 0x000ff20000000000 */
[----:B------:R-:W-:Y:S02]  /*4b50*/  @P4 MOV R30, R16 ;  /* 0x00000010001e4202 */ /* 0x000fe40000000f00 */
[----:B------:R-:W-:Y:S01]  /*4b60*/  @P4 LOP3.LUT R29, R17, 0xffff, RZ, 0xc0, !PT ;  /* 0x0000ffff111d4812 */ /* 0x000fe200078ec0ff */
[----:B--2-4-:R-:W-:Y:S06]  /*4b70*/  @!P0 BRA `(.L_x_79) ;  /* 0x0000000000a48947 */ /* 0x014fec0003800000 */
[----:B------:R-:W-:Y:S01]  /*4b80*/  IMAD.HI.U32 R0, R62, R25, RZ ;  /* 0x000000193e007227 */ /* 0x000fe200078e00ff */
[----:B------:R-:W-:Y:S02]  /*4b90*/  ISETP.NE.AND P0, PT, R24, 0x1, PT ;  /* 0x000000011800780c */ /* 0x000fe40003f05270 */
[----:B------:R-:W-:Y:S01]  /*4ba0*/  ISETP.NE.AND P2, PT, R26, 0x1, PT ;  /* 0x000000011a00780c */ /* 0x000fe20003f45270 */
[----:B------:R-:W-:Y:S01]  /*4bb0*/  IMAD.HI.U32 R4, R63, R56, RZ ;  /* 0x000000383f047227 */ /* 0x000fe200078e00ff */
[----:B------:R-:W-:Y:S02]  /*4bc0*/  SHF.R.U32.HI R0, RZ, R61, R0 ;  /* 0x0000003dff007219 */ /* 0x000fe40000011600 */
[----:B------:R-:W-:Y:S01]  /*4bd0*/  ISETP.NE.AND P3, PT, R28, 0x1, PT ;  /* 0x000000011c00780c */ /* 0x000fe20003f65270 */
[----:B------:R-:W-:Y:S01]  /*4be0*/  IMAD.HI.U32 R6, R29, R25, RZ ;  /* 0x000000191d067227 */ /* 0x000fe200078e00ff */
[-C--:B------:R-:W-:Y:S02]  /*4bf0*/  SHF.R.U32.HI R4, RZ, R57.reuse, R4 ;  /* 0x00000039ff047219 */ /* 0x080fe40000011604 */
[----:B------:R-:W-:Y:S01]  /*4c00*/  SEL R0, R62, R0, !P0 ;  /* 0x000000003e007207 */ /* 0x000fe20004000000 */
[----:B------:R-:W-:Y:S01]  /*4c10*/  IMAD.HI.U32 R5, R30, R56, RZ ;  /* 0x000000381e057227 */ /* 0x000fe200078e00ff */
[----:B------:R-:W-:Y:S03]  /*4c20*/  SEL R4, R63, R4, !P3 ;  /* 0x000000043f047207 */ /* 0x000fe60005800000 */
[-C--:B------:R-:W-:Y:S01]  /*4c30*/  IMAD.HI.U32 R3, R0, R22.reuse, RZ ;  /* 0x0000001600037227 */ /* 0x080fe200078e00ff */
[----:B------:R-:W-:Y:S03]  /*4c40*/  SHF.R.U32.HI R5, RZ, R57, R5 ;  /* 0x00000039ff057219 */ /* 0x000fe60000011605 */
[----:B------:R-:W-:Y:S01]  /*4c50*/  IMAD.HI.U32 R2, R4, R22, RZ ;  /* 0x0000001604027227 */ /* 0x000fe200078e00ff */
[----:B------:R-:W-:Y:S02]  /*4c60*/  @P2 SHF.R.U32.HI R0, RZ, R23, R3 ;  /* 0x00000017ff002219 */ /* 0x000fe40000011603 */
[----:B------:R-:W-:Y:S02]  /*4c70*/  SHF.R.U32.HI R3, RZ, R61, R6 ;  /* 0x0000003dff037219 */ /* 0x000fe40000011606 */
[----:B------:R-:W-:Y:S01]  /*4c80*/  @P2 SHF.R.U32.HI R4, RZ, R23, R2 ;  /* 0x00000017ff042219 */ /* 0x000fe20000011602 */
[----:B------:R-:W-:Y:S01]  /*4c90*/  IMAD R0, R26, R0, RZ ;  /* 0x000000001a007224 */ /* 0x000fe200078e02ff */
[----:B------:R-:W-:Y:S02]  /*4ca0*/  SEL R3, R29, R3, !P0 ;  /* 0x000000031d037207 */ /* 0x000fe40004000000 */
[----:B------:R-:W-:Y:S01]  /*4cb0*/  SEL R2, R30, R5, !P3 ;  /* 0x000000051e027207 */ /* 0x000fe20005800000 */
[----:B------:R-:W-:Y:S01]  /*4cc0*/  IMAD R5, R26, R4, RZ ;  /* 0x000000041a057224 */ /* 0x000fe200078e02ff */
[C---:B------:R-:W-:Y:S01]  /*4cd0*/  ISETP.GE.AND P0, PT, R3.reuse, R0, PT ;  /* 0x000000000300720c */ /* 0x040fe20003f06270 */
[C---:B------:R-:W-:Y:S03]  /*4ce0*/  IMAD.HI.U32 R0, R3.reuse, R22, RZ ;  /* 0x0000001603007227 */ /* 0x040fe600078e00ff */
[C---:B------:R-:W-:Y:S02]  /*4cf0*/  ISETP.GE.OR P0, PT, R2.reuse, R5, P0 ;  /* 0x000000050200720c */ /* 0x040fe40000706670 */
[----:B------:R-:W-:Y:S04]  /*4d00*/  SHF.R.U32.HI R0, RZ, R23, R0 ;  /* 0x00000017ff007219 */ /* 0x000fe80000011600 */
[C---:B------:R-:W-:Y:S05]  /*4d10*/  SEL R6, R3.reuse, R0, !P2 ;  /* 0x0000000003067207 */ /* 0x040fea0005000000 */
        /* <DEDUP_REMOVED lines=14> */
[----:B------:R-:W-:Y:S07]  /*4e00*/  IMAD R29, R3, R24, R29 ;  /* 0x00000018031d7224 */ /* 0x000fee00078e021d */
.L_x_79:
[----:B-1----:R-:W-:Y:S01]  /*4e10*/  @!P1 ISETP.NE.AND P0, PT, R8, 0x1, PT ;  /* 0x000000010800980c */ /* 0x002fe20003f05270 */
[----:B------:R-:W-:Y:S01]  /*4e20*/  @!P1 IMAD.HI.U32 R0, R30, R10, RZ ;  /* 0x0000000a1e009227 */ /* 0x000fe200078e00ff */
[----:B------:R-:W-:Y:S01]  /*4e30*/  @!P1 ISETP.NE.AND P2, PT, R7, 0x1, PT ;  /* 0x000000010700980c */ /* 0x000fe20003f45270 */
[----:B------:R-:W-:Y:S01]  /*4e40*/  ULOP3.LUT UP0, URZ, UR52, 0x1b0, URZ, 0xc0, !UPT ;  /* 0x000001b034ff7892 */ /* 0x000fe2000f80c0ff */
[----:B------:R-:W-:Y:S01]  /*4e50*/  R2UR UR42, R21 ;  /* 0x00000000152a72ca */ /* 0x000fe200000e0000 */
[----:B------:R-:W-:Y:S01]  /*4e60*/  @!P1 IMAD.HI.U32 R2, R29, R9, RZ ;  /* 0x000000091d029227 */ /* 0x000fe200078e00ff */
[----:B------:R-:W-:Y:S02]  /*4e70*/  @!P1 SHF.R.U32.HI R0, RZ, R11, R0 ;  /* 0x0000000bff009219 */ /* 0x000fe40000011600 */
[----:B------:R-:W-:Y:S01]  /*4e80*/  R2UR UR41, R20 ;  /* 0x00000000142972ca */ /* 0x000fe200000e0000 */
[----:B------:R-:W-:Y:S01]  /*4e90*/  VIADD R73, R73, 0x1 ;  /* 0x0000000149497836 */ /* 0x000fe20000000000 */
[----:B------:R-:W-:Y:S02]  /*4ea0*/  @!P1 SHF.R.U32.HI R2, RZ, R12, R2 ;  /* 0x0000000cff029219 */ /* 0x000fe40000011602 */
[----:B------:R-:W-:Y:S02]  /*4eb0*/  @!P1 SEL R3, R30, R0, !P2 ;  /* 0x000000001e039207 */ /* 0x000fe40005000000 */
[----:B------:R-:W-:Y:S02]  /*4ec0*/  @!P1 SEL R2, R29, R2, !P0 ;  /* 0x000000021d029207 */ /* 0x000fe40004000000 */
[----:B------:R-:W-:Y:S01]  /*4ed0*/  @P4 SHF.R.U32.HI R66, RZ, 0x10, R17 ;  /* 0x00000010ff424819 */ /* 0x000fe20000011611 */
[----:B------:R-:W-:Y:S02]  /*4ee0*/  USHF.L.U32 UR42, UR42, 0x6, URZ ;  /* 0x000000062a2a7899 */ /* 0x000fe400080006ff */
[----:B------:R-:W-:Y:S02]  /*4ef0*/  @!P1 IMAD.IADD R0, R2, 0x1, -R3 ;  /* 0x0000000102009824 */ /* 0x000fe400078e0a03 */
[----:B------:R-:W-:Y:S01]  /*4f00*/  @!P1 IMAD.IADD R2, R3, 0x1, -R2 ;  /* 0x0000000103029824 */ /* 0x000fe200078e0a02 */
[----:B------:R-:W-:Y:S01]  /*4f10*/  USHF.L.U32 UR41, UR41, 0x6, URZ ;  /* 0x0000000629297899 */ /* 0x000fe200080006ff */
[----:B------:R-:W-:Y:S02]  /*4f20*/  @!P1 IMAD R30, R0, R7, R30 ;  /* 0x00000007001e9224 */ /* 0x000fe400078e021e */
[----:B------:R-:W-:Y:S01]  /*4f30*/  @!P1 IMAD R29, R2, R8, R29 ;  /* 0x00000008021d9224 */ /* 0x000fe200078e021d */
[----:B------:R-:W-:Y:S08]  /*4f40*/  BRA.U !UP0, `(.L_x_80) ;  /* 0x00000001087c7547 */ /* 0x000ff0000b800000 */
[----:B------:R-:W1:Y:S01]  /*4f50*/  LDCU.64 UR8, c[0x4][0x80] ;  /* 0x01001000ff0877ac */ /* 0x000e620008000a00 */
[----:B------:R-:W-:Y:S01]  /*4f60*/  MOV R2, 0x0 ;  /* 0x0000000000027802 */ /* 0x000fe20000000f00 */
[----:B------:R-:W-:Y:S02]  /*4f70*/  HFMA2 R12, -RZ, RZ, 0, 5.9604644775390625e-08 ;  /* 0x00000001ff0c7431 */ /* 0x000fe400000001ff */
[----:B------:R-:W-:Y:S01]  /*4f80*/  IMAD.MOV.U32 R8, RZ, RZ, 0x70 ;  /* 0x00000070ff087424 */ /* 0x000fe200078e00ff */
[----:B------:R2:W3:Y:S01]  /*4f90*/  LDC.64 R14, c[0x4][R2] ;  /* 0x01000000020e7b82 */ /* 0x0004e20000000a00 */
[----:B------:R-:W4:Y:S01]  /*4fa0*/  LDCU.64 UR6, c[0x4][0x88] ;  /* 0x01001100ff0677ac */ /* 0x000f220008000a00 */
[----:B------:R-:W-:Y:S01]  /*4fb0*/  IMAD.MOV.U32 R13, RZ, RZ, RZ ;  /* 0x000000ffff0d7224 */ /* 0x000fe200078e00ff */
[----:B------:R-:W2:Y:S01]  /*4fc0*/  LDCU.64 UR4, c[0x4][0x8] ;  /* 0x01000100ff0477ac */ /* 0x000ea20008000a00 */
[----:B-1----:R-:W-:Y:S01]  /*4fd0*/  MOV R5, UR9 ;  /* 0x0000000900057c02 */ /* 0x002fe20008000f00 */
[----:B------:R-:W-:Y:S01]  /*4fe0*/  IMAD.U32 R4, RZ, RZ, UR8 ;  /* 0x00000008ff047e24 */ /* 0x000fe2000f8e00ff */
[----:B----4-:R-:W-:Y:S01]  /*4ff0*/  MOV R7, UR7 ;  /* 0x0000000700077c02 */ /* 0x010fe20008000f00 */
[----:B------:R-:W-:Y:S01]  /*5000*/  IMAD.U32 R6, RZ, RZ, UR6 ;  /* 0x00000006ff067e24 */ /* 0x000fe2000f8e00ff */
[----:B--2---:R-:W-:Y:S01]  /*5010*/  MOV R11, UR5 ;  /* 0x00000005000b7c02 */ /* 0x004fe20008000f00 */
[----:B------:R-:W-:Y:S02]  /*5020*/  IMAD.U32 R10, RZ, RZ, UR4 ;  /* 0x00000004ff0a7e24 */ /* 0x000fe4000f8e00ff */
[----:B------:R-:W-:Y:S07]  /*5030*/  LEPC R20, `(.L_x_81) ;  /* 0x000000001014794e */ /* 0x000fee0000000000 */
[----:B---3-5:R-:W-:Y:S05]  /*5040*/  CALL.ABS.NOINC R14 ;  /* 0x000000000e007343 */ /* 0x028fea0003c00000 */
.L_x_81:
[----:B------:R-:W1:Y:S01]  /*5050*/  LDCU.64 UR8, c[0x4][0x80] ;  /* 0x01001000ff0877ac */ /* 0x000e620008000a00 */
[----:B------:R-:W2:Y:S01]  /*5060*/  LDC.64 R2, c[0x4][R2] ;  /* 0x0100000002027b82 */ /* 0x000ea20000000a00 */
[----:B------:R-:W-:Y:S02]  /*5070*/  HFMA2 R12, -RZ, RZ, 0, 5.9604644775390625e-08 ;  /* 0x00000001ff0c7431 */ /* 0x000fe400000001ff */
[----:B------:R-:W-:Y:S02]  /*5080*/  IMAD.MOV.U32 R8, RZ, RZ, 0x70 ;  /* 0x00000070ff087424 */ /* 0x000fe400078e00ff */
[----:B------:R-:W-:Y:S01]  /*5090*/  IMAD.MOV.U32 R13, RZ, RZ, RZ ;  /* 0x000000ffff0d7224 */ /* 0x000fe200078e00ff */
[----:B------:R-:W3:Y:S01]  /*50a0*/  LDCU.64 UR6, c[0x4][0x88] ;  /* 0x01001100ff0677ac */ /* 0x000ee20008000a00 */
[----:B------:R-:W4:Y:S01]  /*50b0*/  LDCU.64 UR4, c[0x4][0x8] ;  /* 0x01000100ff0477ac */ /* 0x000f220008000a00 */
[----:B-1----:R-:W-:Y:S02]  /*50c0*/  MOV R4, UR8 ;  /* 0x0000000800047c02 */ /* 0x002fe40008000f00 */
[----:B------:R-:W-:Y:S02]  /*50d0*/  MOV R5, UR9 ;  /* 0x0000000900057c02 */ /* 0x000fe40008000f00 */
[----:B---3--:R-:W-:Y:S01]  /*50e0*/  MOV R7, UR7 ;  /* 0x0000000700077c02 */ /* 0x008fe20008000f00 */
[----:B------:R-:W-:Y:S01]  /*50f0*/  IMAD.U32 R6, RZ, RZ, UR6 ;  /* 0x00000006ff067e24 */ /* 0x000fe2000f8e00ff */
[----:B----4-:R-:W-:Y:S01]  /*5100*/  MOV R11, UR5 ;  /* 0x00000005000b7c02 */ /* 0x010fe20008000f00 */
[----:B------:R-:W-:Y:S02]  /*5110*/  IMAD.U32 R10, RZ, RZ, UR4 ;  /* 0x00000004ff0a7e24 */ /* 0x000fe4000f8e00ff */
[----:B------:R-:W-:Y:S07]  /*5120*/  LEPC R20, `(.L_x_80) ;  /* 0x000000001014794e */ /* 0x000fee0000000000 */
[----:B--2---:R-:W-:Y:S05]  /*5130*/  CALL.ABS.NOINC R2 ;  /* 0x0000000002007343 */ /* 0x004fea0003c00000 */
.L_x_80:
[----:B------:R-:W-:Y:S01]  /*5140*/  ISETP.NE.U32.AND P4, PT, R54, RZ, PT ;  /* 0x000000ff3600720c */ /* 0x000fe20003f85070 */
[----:B------:R-:W-:Y:S01]  /*5150*/  UISETP.NE.AND UP2, UPT, UR53, URZ, UPT ;  /* 0x000000ff3500728c */ /* 0x000fe2000bf45270 */
[----:B------:R-:W-:Y:S01]  /*5160*/  ISETP.NE.U32.AND P2, PT, RZ, UR38, PT ;  /* 0x00000026ff007c0c */ /* 0x000fe2000bf45070 */
[----:B------:R-:W-:Y:S01]  /*5170*/  UISETP.NE.U32.AND UP1, UPT, UR44, URZ, UPT ;  /* 0x000000ff2c00728c */ /* 0x000fe2000bf25070 */
[----:B------:R-:W-:Y:S01]  /*5180*/  ISETP.NE.AND.EX P4, PT, R55, RZ, PT, P4 ;  /* 0x000000ff3700720c */ /* 0x000fe20003f85340 */
[----:B------:R-:W-:Y:S01]  /*5190*/  UPLOP3.LUT UP0, UPT, UPT, UPT, UPT, 0x40, 0x4 ;  /* 0x000000000004789c */ /* 0x000fe20003f0e870 */
[----:B------:R-:W-:Y:S01]  /*51a0*/  ISETP.NE.AND.EX P2, PT, RZ, UR39, PT, P2 ;  /* 0x00000027ff007c0c */ /* 0x000fe2000bf45320 */
[----:B------:R-:W-:Y:S01]  /*51b0*/  UISETP.NE.AND.EX UP1, UPT, UR45, URZ, UPT, UP1 ;  /* 0x000000ff2d00728c */ /* 0x000fe2000bf25310 */
[----:B------:R-:W-:Y:S04]  /*51c0*/  PLOP3.LUT P1, PT, PT, PT, UP2, 0x80, 0x8 ;  /* 0x000000000008781c */ /* 0x000fe80003f2f028 */
[----:B------:R-:W-:Y:S06]  /*51d0*/  @UP2 UPLOP3.LUT UP0, UPT, UPT, UPT, UP1, 0x80, 0x8 ;  /* 0x000000000008289c */ /* 0x000fec0003f0f010 */
[----:B------:R-:W-:Y:S01]  /*51e0*/  PLOP3.LUT P0, PT, PT, PT, UP0, 0x80, 0x8 ;  /* 0x000000000008781c */ /* 0x000fe20003f0f008 */
[----:B------:R-:W-:Y:S01]  /*51f0*/  @!UPT UIADD3 URZ, UPT, UPT, URZ, URZ, URZ ;  /* 0x000000fffffff290 */ /* 0x000fe2000fffe0ff */
[----:B------:R-:W-:Y:S11]  /*5200*/  BRA.U !UP1, `(.L_x_82) ;  /* 0x0000000109387547 */ /* 0x000ff6000b800000 */
[----:B------:R-:W-:Y:S01]  /*5210*/  UISETP.NE.U32.AND UP0, UPT, UR38, URZ, UPT ;  /* 0x000000ff2600728c */ /* 0x000fe2000bf05070 */
[----:B------:R-:W-:Y:S02]  /*5220*/  HFMA2 R0, -RZ, RZ, 0, 5.9604644775390625e-08 ;  /* 0x00000001ff007431 */ /* 0x000fe400000001ff */
[----:B------:R-:W-:Y:S01]  /*5230*/  IMAD.MOV.U32 R60, RZ, RZ, 0x1 ;  /* 0x00000001ff3c7424 */ /* 0x000fe200078e00ff */
[----:B------:R-:W-:Y:S06]  /*5240*/  UISETP.NE.AND.EX UP0, UPT, UR39, URZ, UPT, UP0 ;  /* 0x000000ff2700728c */ /* 0x000fec000bf05300 */
[----:B------:R-:W-:Y:S05]  /*5250*/  PLOP3.LUT P3, PT, PT, PT, UP0, 0x80, 0x8 ;  /* 0x000000000008781c */ /* 0x000fea0003f6f008 */
[----:B------:R-:W1:Y:S01]  /*5260*/  @UP0 LDCU.64 UR6, c[0x0][0x888] ;  /* 0x00011100ff0607ac */ /* 0x000e620008000a00 */
[----:B------:R-:W-:Y:S07]  /*5270*/  @UP0 UIMAD UR4, UR36, UR44, URZ ;  /* 0x0000002c240402a4 */ /* 0x000fee000f8e02ff */
[----:B------:R-:W-:Y:S01]  /*5280*/  @!P3 PRMT R60, R0, 0x7610, R60 ;  /* 0x00007610003cb816 */ /* 0x000fe2000000003c */
[----:B-1----:R-:W-:Y:S03]  /*5290*/  @UP0 UIMAD.WIDE UR6, UR4, 0x4, UR6 ;  /* 0x00000004040608a5 */ /* 0x002fe6000f8e0206 */
[----:B------:R-:W1:Y:S03]  /*52a0*/  @!UP0 LDCU UR4, c[0x0][0x880] ;  /* 0x00011000ff0487ac */ /* 0x000e660008000800 */
[----:B------:R-:W-:Y:S01]  /*52b0*/  IMAD.U32 R2, RZ, RZ, UR6 ;  /* 0x00000006ff027e24 */ /* 0x000fe2000f8e00ff */
[----:B------:R-:W-:Y:S05]  /*52c0*/  MOV R3, UR7 ;  /* 0x0000000700037c02 */ /* 0x000fea0008000f00 */
[----:B-----5:R2:W5:Y:S02]  /*52d0*/  @P3 LDG.E R35, desc[UR46][R2.64] ;  /* 0x0000002e02233981 */ /* 0x020564000c1e1900 */
[----:B-12---:R-:W-:Y:S02]  /*52e0*/  @!P3 IMAD.U32 R35, RZ, RZ, UR4 ;  /* 0x00000004ff23be24 */ /* 0x006fe4000f8e00ff */
.L_x_82:
[----:B------:R-:W-:Y:S05]  /*52f0*/  @!P4 BRA `(.L_x_83) ;  /* 0x000000000020c947 */ /* 0x000fea0003800000 */
[----:B------:R-:W-:Y:S04]  /*5300*/  ISETP.NE.U32.AND P3, PT, R52, RZ, PT ;  /* 0x000000ff3400720c */ /* 0x000fe80003f65070 */
[----:B------:R-:W-:Y:S11]  /*5310*/  ISETP.NE.AND.EX P3, PT, R53, RZ, PT, P3 ;  /* 0x000000ff3500720c */ /* 0x000ff60003f65330 */
[----:B------:R-:W-:Y:S02]  /*5320*/  @!UPT UIADD3 URZ, UPT, UPT, URZ, URZ, URZ ;  /* 0x000000fffffff290 */ /* 0x000fe4000fffe0ff */
[----:B------:R-:W1:Y:S01]  /*5330*/  @P3 LDC.64 R2, c[0x0][0x8a8] ;  /* 0x00022a00ff023b82 */ /* 0x000e620000000a00 */
[----:B------:R-:W-:Y:S04]  /*5340*/  @P3 IMAD R0, R54, UR36, RZ ;  /* 0x0000002436003c24 */ /* 0x000fe8000f8e02ff */
[----:B-1----:R-:W-:Y:S05]  /*5350*/  @P3 IMAD.WIDE R2, R0, 0x4, R2 ;  /* 0x0000000400023825 */ /* 0x002fea00078e0202 */
[----:B-----5:R1:W5:Y:S02]  /*5360*/  @P3 LDG.E R33, desc[UR46][R2.64] ;  /* 0x0000002e02213981 */ /* 0x020364000c1e1900 */
[----:B-1----:R-:W2:Y:S02]  /*5370*/  @!P3 LDC R33, c[0x0][0x8a0] ;  /* 0x00022800ff21bb82 */ /* 0x002ea40000000800 */
.L_x_83:
[----:B-----5:R-:W-:Y:S01]  /*5380*/  FSETP.NEU.AND P3, PT, R35, RZ, PT ;  /* 0x000000ff2300720b */ /* 0x020fe20003f6d000 */
[----:B------:R-:W-:Y:S01]  /*5390*/  IMAD.U32 R2, RZ, RZ, UR56 ;  /* 0x00000038ff027e24 */ /* 0x000fe2000f8e00ff */
[----:B------:R-:W-:Y:S01]  /*53a0*/  SEL R5, RZ, 0xffffffff, P2 ;  /* 0xffffffffff057807 */ /* 0x000fe20001000000 */
[----:B------:R-:W-:Y:S01]  /*53b0*/  ULOP3.LUT UR4, UR51, 0x1, URZ, 0x3c, !UPT ;  /* 0x0000000133047892 */ /* 0x000fe2000f8e3cff */
[----:B------:R-:W-:Y:S01]  /*53c0*/  @P1 LOP3.LUT P2, RZ, R60, 0xff, RZ, 0xc0, !PT ;  /* 0x000000ff3cff1812 */ /* 0x000fe2000784c0ff */
[----:B------:R-:W-:Y:S01]  /*53d0*/  BSSY B1, `(.L_x_84) ;  /* 0x000003d000017945 */ /* 0x000fe20003800000 */
[----:B------:R-:W-:Y:S01]  /*53e0*/  @P1 SEL R0, RZ, 0xffffffff, P3 ;  /* 0xffffffffff001807 */ /* 0x000fe20001800000 */
[----:B------:R-:W-:Y:S01]  /*53f0*/  IMAD.MOV.U32 R47, RZ, RZ, 0x1 ;  /* 0x00000001ff2f7424 */ /* 0x000fe200078e00ff */
[----:B------:R-:W-:Y:S01]  /*5400*/  LEA R2, R2, UR48, 0x3 ;  /* 0x0000003002027c11 */ /* 0x000fe2000f8e18ff */
[----:B------:R-:W-:Y:S01]  /*5410*/  IMAD.U32 R45, RZ, RZ, UR4 ;  /* 0x00000004ff2d7e24 */ /* 0x000fe2000f8e00ff */
[----:B------:R-:W-:Y:S01]  /*5420*/  @P0 SEL R0, R5, R0, !P2 ;  /* 0x0000000005000207 */ /* 0x000fe20005000000 */
[----:B------:R-:W-:Y:S01]  /*5430*/  IMAD.U32 R46, RZ, RZ, UR56 ;  /* 0x00000038ff2e7e24 */ /* 0x000fe2000f8e00ff */
[C---:B------:R-:W-:Y:S02]  /*5440*/  LEA R44, R31.reuse, UR48, 0x3 ;  /* 0x000000301f2c7c11 */ /* 0x040fe4000f8e18ff */
[----:B------:R-:W-:Y:S02]  /*5450*/  CS2R R50, SRZ ;  /* 0x0000000000327805 */ /* 0x000fe4000001ff00 */
[----:B------:R-:W-:Y:S02]  /*5460*/  @P1 LOP3.LUT R0, R0, 0x1, RZ, 0xc0, !PT ;  /* 0x0000000100001812 */ /* 0x000fe400078ec0ff */
[----:B------:R-:W-:Y:S02]  /*5470*/  CS2R R48, SRZ ;  /* 0x0000000000307805 */ /* 0x000fe4000001ff00 */
[----:B------:R-:W-:Y:S02]  /*5480*/  SHF.L.U32 R3, R68, 0x1f, RZ ;  /* 0x0000001f44037819 */ /* 0x000fe400000006ff */
[----:B------:R-:W-:Y:S02]  /*5490*/  CS2R R42, SRZ ;  /* 0x00000000002a7805 */ /* 0x000fe4000001ff00 */
[----:B------:R-:W-:Y:S02]  /*54a0*/  ISETP.NE.U32.OR P5, PT, R0, 0x1, !P1 ;  /* 0x000000010000780c */ /* 0x000fe40004fa5470 */
[----:B------:R-:W-:Y:S02]  /*54b0*/  CS2R R40, SRZ ;  /* 0x0000000000287805 */ /* 0x000fe4000001ff00 */
[----:B------:R-:W-:Y:S02]  /*54c0*/  PLOP3.LUT P2, PT, PT, PT, UP1, 0x80, 0x8 ;  /* 0x000000000008781c */ /* 0x000fe40003f4f018 */
[----:B------:R-:W-:Y:S02]  /*54d0*/  LEA.HI R34, R31, R31, RZ, 0x1 ;  /* 0x0000001f1f227211 */ /* 0x000fe400078f08ff */
[----:B------:R-:W-:Y:S02]  /*54e0*/  LOP3.LUT P4, R72, R60, 0xff, RZ, 0xc0, !PT ;  /* 0x000000ff3c487812 */ /* 0x000fe4000788c0ff */
[----:B------:R-:W-:Y:S02]  /*54f0*/  SEL R4, RZ, 0xffffffff, P3 ;  /* 0xffffffffff047807 */ /* 0x000fe40001800000 */
[----:B------:R-:W-:Y:S02]  /*5500*/  P2R R74, PR, RZ, 0x20 ;  /* 0x00000020ff4a7803 */ /* 0x000fe40000000000 */
[----:B------:R-:W-:Y:S03]  /*5510*/  @P5 SHF.L.U32 R0, R45, 0x1f, RZ ;  /* 0x0000001f2d005819 */ /* 0x000fe600000006ff */
[----:B------:R-:W-:Y:S01]  /*5520*/  @P2 SEL R4, R5, R4, !P4 ;  /* 0x0000000405042207 */ /* 0x000fe20006000000 */
[----:B------:R1:W3:Y:S03]  /*5530*/  @P5 SYNCS.PHASECHK.TRANS64.TRYWAIT P1, [R2+URZ+0x20], R0 ;  /* 0x00002000020055a7 */ /* 0x0002e600080211ff */
[----:B------:R-:W-:Y:S04]  /*5540*/  LOP3.LUT R4, R4, 0x1, RZ, 0xc0, !PT ;  /* 0x0000000104047812 */ /* 0x000fe800078ec0ff */
[----:B------:R-:W-:Y:S04]  /*5550*/  ISETP.NE.U32.AND P2, PT, R4, 0x1, PT ;  /* 0x000000010400780c */ /* 0x000fe80003f45070 */
[----:B------:R-:W-:Y:S01]  /*5560*/  P2R R76, PR, RZ, 0x4 ;  /* 0x00000004ff4c7803 */ /* 0x000fe20000000000 */
[----:B------:R4:W2:Y:S01]  /*5570*/  SYNCS.PHASECHK.TRANS64.TRYWAIT P0, [R44+URZ+0x80], R3 ;  /* 0x000080032c0075a7 */ /* 0x0008a200080011ff */
[C---:B-1----:R-:W-:Y:S01]  /*5580*/  IMAD.SHL.U32 R0, R34.reuse, 0x20, RZ ;  /* 0x0000002022007824 */ /* 0x042fe200078e00ff */
[----:B------:R-:W-:Y:S04]  /*5590*/  LOP3.LUT R34, R34, 0xffe, RZ, 0xc0, !PT ;  /* 0x00000ffe22227812 */ /* 0x000fe800078ec0ff */
[----:B------:R-:W-:Y:S01]  /*55a0*/  LOP3.LUT R0, R0, 0xffffffc0, RZ, 0xc0, !PT ;  /* 0xffffffc000007812 */ /* 0x000fe200078ec0ff */
[----:B------:R-:W-:Y:S04]  /*55b0*/  IMAD.IADD R34, R31, 0x1, -R34 ;  /* 0x000000011f227824 */ /* 0x000fe800078e0a22 */
[----:B------:R-:W-:Y:S04]  /*55c0*/  IMAD.IADD R0, R32, 0x1, R0 ;  /* 0x0000000120007824 */ /* 0x000fe800078e0200 */
[----:B------:R-:W-:Y:S01]  /*55d0*/  IMAD R34, R34, 0x100000, R0 ;  /* 0x0010000022227824 */ /* 0x000fe200078e0200 */
[----:B---3--:R-:W-:Y:S01]  /*55e0*/  @P5 SEL R47, RZ, 0x1, !P1 ;  /* 0x00000001ff2f5807 */ /* 0x008fe20004800000 */
[----:B----4-:R-:W-:Y:S06]  /*55f0*/  @!P5 BRA `(.L_x_85) ;  /* 0x000000000068d947 */ /* 0x010fec0003800000 */
[----:B------:R-:W-:Y:S01]  /*5600*/  HFMA2 R43, -RZ, RZ, 0, 0 ;  /* 0x00000000ff2b7431 */ /* 0x000fe200000001ff */
[----:B------:R-:W-:Y:S01]  /*5610*/  ISETP.NE.AND P1, PT, R47, RZ, PT ;  /* 0x000000ff2f00720c */ /* 0x000fe20003f25270 */
[----:B------:R-:W-:Y:S01]  /*5620*/  IMAD.U32 R0, RZ, RZ, UR56 ;  /* 0x00000038ff007e24 */ /* 0x000fe2000f8e00ff */
[----:B------:R-:W-:Y:S11]  /*5630*/  BSSY B0, `(.L_x_86) ;  /* 0x0000005000007945 */ /* 0x000ff60003800000 */
[----:B------:R-:W-:Y:S05]  /*5640*/  @P1 BRA `(.L_x_87) ;  /* 0x00000000000c1947 */ /* 0x000fea0003800000 */
[----:B------:R-:W-:Y:S04]  /*5650*/  SHF.L.U32 R4, R45, 0x1f, RZ ;  /* 0x0000001f2d047819 */ /* 0x000fe800000006ff */
[----:B------:R-:W1:Y:S02]  /*5660*/  SYNCS.PHASECHK.TRANS64.TRYWAIT P1, [R2+URZ+0x20], R4 ;  /* 0x00002004020075a7 */ /* 0x000e6400080211ff */
[----:B-1----:R-:W-:Y:S05]  /*5670*/  @!P1 BRA `(.L_x_88) ;  /* 0x0000001c006c9947 */ /* 0x002fea0003800000 */
.L_x_87:
[----:B------:R-:W-:Y:S05]  /*5680*/  BSYNC B0 ;  /* 0x0000000000007941 */ /* 0x000fea0003800000 */
.L_x_86:
[----:B------:R-:W-:Y:S01]  /*5690*/  ISETP.NE.AND P1, PT, R76, RZ, PT ;  /* 0x000000ff4c00720c */ /* 0x000fe20003f25270 */
[----:B------:R-:W-:Y:S01]  /*56a0*/  IMAD.MOV.U32 R42, RZ, RZ, RZ ;  /* 0x000000ffff2a7224 */ /* 0x000fe200078e00ff */
[----:B------:R-:W-:Y:S02]  /*56b0*/  CS2R R40, SRZ ;  /* 0x0000000000287805 */ /* 0x000fe4000001ff00 */
[----:B------:R-:W-:Y:S02]  /*56c0*/  CS2R R50, SRZ ;  /* 0x0000000000327805 */ /* 0x000fe4000001ff00 */
[----:B------:R-:W-:Y:S07]  /*56d0*/  CS2R R48, SRZ ;  /* 0x0000000000307805 */ /* 0x000fee000001ff00 */
[----:B-1----:R-:W-:Y:S01]  /*56e0*/  @P1 IMAD R2, R0, 0x800, R64 ;  /* 0x0000080000021824 */ /* 0x002fe200078e0240 */
[----:B------:R-:W-:Y:S05]  /*56f0*/  @P1 WARPSYNC.ALL ;  /* 0x0000000000001948 */ /* 0x000fea0003800000 */
[----:B------:R-:W-:Y:S01]  /*5700*/  @P1 LEA R2, R2, UR48, 0x1 ;  /* 0x0000003002021c11 */ /* 0x000fe2000f8e08ff */
[----:B------:R-:W-:Y:S04]  /*5710*/  UIADD3 UR5, UPT, UPT, UR56, 0x1, URZ ;  /* 0x0000000138057890 */ /* 0x000fe8000fffe0ff */
[----:B------:R1:W3:Y:S01]  /*5720*/  @P1 LDSM.16.M88.4 R40, [R2+0x200] ;  /* 0x000200000228183b */ /* 0x0002e20000000200 */
[----:B------:R-:W-:Y:S01]  /*5730*/  UISETP.NE.AND UP0, UPT, UR5, 0x3, UPT ;  /* 0x000000030500788c */ /* 0x000fe2000bf05270 */
[----:B------:R-:W-:Y:S03]  /*5740*/  @P1 IMAD R0, R69, 0x2, R2 ;  /* 0x0000000245001824 */ /* 0x000fe600078e0202 */
[----:B------:R-:W-:Y:S02]  /*5750*/  USEL UR4, URZ, 0x1, UP0 ;  /* 0x00000001ff047887 */ /* 0x000fe40008000000 */
[----:B------:R1:W4:Y:S01]  /*5760*/  @P1 LDSM.16.M88.4 R48, [R0+0x200] ;  /* 0x000200000030183b */ /* 0x0003220000000200 */
[----:B------:R-:W-:Y:S03]  /*5770*/  USEL UR5, UR5, URZ, UP0 ;  /* 0x000000ff05057287 */ /* 0x000fe60008000000 */
[----:B------:R-:W-:Y:S03]  /*5780*/  LOP3.LUT R45, R45, UR4, RZ, 0x3c, !PT ;  /* 0x000000042d2d7c12 */ /* 0x000fe6000f8e3cff */
[----:B------:R-:W-:Y:S02]  /*5790*/  IMAD.U32 R46, RZ, RZ, UR5 ;  /* 0x00000005ff2e7e24 */ /* 0x000fe4000f8e00ff */
.L_x_85:
[----:B------:R-:W-:Y:S05]  /*57a0*/  BSYNC B1 ;  /* 0x0000000000017941 */ /* 0x000fea0003800000 */
.L_x_84:
[----:B-1----:R-:W-:Y:S04]  /*57b0*/  SHF.R.U32.HI R0, RZ, 0x15, R34 ;  /* 0x00000015ff007819 */ /* 0x002fe80000011622 */
[----:B------:R-:W-:Y:S01]  /*57c0*/  LOP3.LUT P1, RZ, R0, 0x3, R65, 0x48, !PT ;  /* 0x0000000300ff7812 */ /* 0x000fe20007824841 */
[----:B------:R-:W-:Y:S01]  /*57d0*/  @!UPT UIADD3 URZ, UPT, UPT, URZ, URZ, URZ ;  /* 0x000000fffffff290 */ /* 0x000fe2000fffe0ff */
[----:B--2---:R-:W-:Y:S11]  /*57e0*/  @P0 BRA `(.L_x_89) ;  /* 0x0000000000080947 */ /* 0x004ff60003800000 */
[----:B------:R-:W1:Y:S02]  /*57f0*/  SYNCS.PHASECHK.TRANS64.TRYWAIT P0, [R44+URZ+0x80], R3 ;  /* 0x000080032c0075a7 */ /* 0x000e6400080011ff */
[----:B-1----:R-:W-:Y:S05]  /*5800*/  @!P0 BRA `(.L_x_90) ;  /* 0x0000001c001c8947 */ /* 0x002fea0003800000 */
.L_x_89:
[----:B------:R-:W-:Y:S05]  /*5810*/  @!P1 BRA `(.L_x_91) ;  /* 0x0000000000409947 */ /* 0x000fea0003800000 */
[----:B------:R-:W2:Y:S01]  /*5820*/  LDCU.64 UR8, c[0x4][0x70] ;  /* 0x01000e00ff0877ac */ /* 0x000ea20008000a00 */
[----:B-1----:R-:W-:Y:S01]  /*5830*/  MOV R3, 0x0 ;  /* 0x0000000000037802 */ /* 0x002fe20000000f00 */
[----:B------:R-:W-:Y:S02]  /*5840*/  HFMA2 R12, -RZ, RZ, 0, 5.9604644775390625e-08 ;  /* 0x00000001ff0c7431 */ /* 0x000fe400000001ff */
[----:B------:R-:W-:Y:S02]  /*5850*/  IMAD.MOV.U32 R8, RZ, RZ, 0x192 ;  /* 0x00000192ff087424 */ /* 0x000fe400078e00ff */
[----:B------:R-:W-:Y:S01]  /*5860*/  IMAD.MOV.U32 R13, RZ, RZ, RZ ;  /* 0x000000ffff0d7224 */ /* 0x000fe200078e00ff */
[----:B------:R-:W1:Y:S01]  /*5870*/  LDCU.64 UR6, c[0x4][0x78] ;  /* 0x01000f00ff0677ac */ /* 0x000e620008000a00 */
[----:B------:R-:W3:Y:S01]  /*5880*/  LDC.64 R2, c[0x4][R3] ;  /* 0x0100000003027b82 */ /* 0x000ee20000000a00 */
[----:B------:R-:W5:Y:S01]  /*5890*/  LDCU.64 UR4, c[0x4][0x10] ;  /* 0x01000200ff0477ac */ /* 0x000f620008000a00 */
[----:B--2---:R-:W-:Y:S01]  /*58a0*/  MOV R5, UR9 ;  /* 0x0000000900057c02 */ /* 0x004fe20008000f00 */
[----:B------:R-:W-:Y:S01]  /*58b0*/  IMAD.U32 R4, RZ, RZ, UR8 ;  /* 0x00000008ff047e24 */ /* 0x000fe2000f8e00ff */
[----:B-1----:R-:W-:Y:S01]  /*58c0*/  MOV R7, UR7 ;  /* 0x0000000700077c02 */ /* 0x002fe20008000f00 */
[----:B------:R-:W-:Y:S01]  /*58d0*/  IMAD.U32 R6, RZ, RZ, UR6 ;  /* 0x00000006ff067e24 */ /* 0x000fe2000f8e00ff */
[----:B-----5:R-:W-:Y:S01]  /*58e0*/  MOV R11, UR5 ;  /* 0x00000005000b7c02 */ /* 0x020fe20008000f00 */
[----:B------:R-:W-:Y:S02]  /*58f0*/  IMAD.U32 R10, RZ, RZ, UR4 ;  /* 0x00000004ff0a7e24 */ /* 0x000fe4000f8e00ff */
[----:B------:R-:W-:Y:S07]  /*5900*/  LEPC R20, `(.L_x_91) ;  /* 0x000000001014794e */ /* 0x000fee0000000000 */
[----:B---34-:R-:W-:Y:S05]  /*5910*/  CALL.ABS.NOINC R2 ;  /* 0x0000000002007343 */ /* 0x018fea0003c00000 */
.L_x_91:
[----:B-1-3--:R-:W-:Y:S01]  /*5920*/  SHF.L.U32 R3, R40, 0x10, RZ ;  /* 0x0000001028037819 */ /* 0x00afe200000006ff */
[----:B------:R-:W-:Y:S05]  /*5930*/  WARPSYNC.ALL ;  /* 0x0000000000007948 */ /* 0x000fea0003800000 */
[----:B------:R-:W-:Y:S01]  /*5940*/  R2UR UR4, R34 ;  /* 0x00000000220472ca */ /* 0x000fe200000e0000 */
[----:B------:R-:W-:Y:S01]  /*5950*/  BSSY.RECONVERGENT B0, `(.L_x_92) ;  /* 0x0000050000007945 */ /* 0x000fe20003800200 */
[----:B------:R-:W-:Y:S02]  /*5960*/  SHF.L.U32 R20, R42, 0x10, RZ ;  /* 0x000000102a147819 */ /* 0x000fe400000006ff */
[----:B------:R-:W-:Y:S02]  /*5970*/  SHF.L.U32 R75, R69, 0x1, RZ ;  /* 0x00000001454b7819 */ /* 0x000fe400000006ff */
[----:B------:R-:W-:Y:S07]  /*5980*/  ISETP.NE.AND P0, PT, R70, RZ, PT ;  /* 0x000000ff4600720c */ /* 0x000fee0003f05270 */
[----:B------:R-:W1:Y:S02]  /*5990*/  LDTM.16dp256bit.x4 R4, tmem[UR4] ;  /* 0x00000004000479ee */ /* 0x000e640008120000 */
[C---:B-1----:R-:W-:Y:S01]  /*59a0*/  FMUL R0, R33.reuse, R4 ;  /* 0x0000000421007220 */ /* 0x042fe20000400000 */
[----:B------:R-:W-:Y:S01]  /*59b0*/  LOP3.LUT R4, R40, 0xffff0000, RZ, 0xc0, !PT ;  /* 0xffff000028047812 */ /* 0x000fe200078ec0ff */
[----:B------:R-:W-:Y:S01]  /*59c0*/  FMUL R2, R33, R5 ;  /* 0x0000000521027220 */ /* 0x000fe20000400000 */
[----:B------:R-:W-:Y:S01]  /*59d0*/  SHF.L.U32 R5, R41, 0x10, RZ ;  /* 0x0000001029057819 */ /* 0x000fe200000006ff */
[----:B------:R-:W-:Y:S01]  /*59e0*/  FFMA R0, R35, R3, R0 ;  /* 0x0000000323007223 */ /* 0x000fe20000000000 */
[----:B------:R-:W-:Y:S01]  /*59f0*/  FMUL R3, R33, R6 ;  /* 0x0000000621037220 */ /* 0x000fe20000400000 */
[----:B------:R-:W-:Y:S01]  /*5a00*/  LOP3.LUT R6, R41, 0xffff0000, RZ, 0xc0, !PT ;  /* 0xffff000029067812 */ /* 0x000fe200078ec0ff */
[----:B------:R-:W-:Y:S01]  /*5a10*/  FFMA R2, R35, R4, R2 ;  /* 0x0000000423027223 */ /* 0x000fe20000000002 */
[----:B------:R-:W-:Y:S01]  /*5a20*/  FMUL R7, R33, R7 ;  /* 0x0000000721077220 */ /* 0x000fe20000400000 */
[----:B------:R-:W-:Y:S01]  /*5a30*/  FFMA R3, R35, R5, R3 ;  /* 0x0000000523037223 */ /* 0x000fe20000000003 */
[C---:B------:R-:W-:Y:S01]  /*5a40*/  FMUL R4, R33.reuse, R8 ;  /* 0x0000000821047220 */ /* 0x040fe20000400000 */
[----:B------:R-:W-:Y:S01]  /*5a50*/  FMUL R5, R33, R9 ;  /* 0x0000000921057220 */ /* 0x000fe20000400000 */
[----:B------:R-:W-:Y:S01]  /*5a60*/  F2FP.BF16.F32.PACK_AB R36, R2, R0 ;  /* 0x000000000224723e */ /* 0x000fe200000010ff */
[C---:B------:R-:W-:Y:S01]  /*5a70*/  FFMA R7, R35.reuse, R6, R7 ;  /* 0x0000000623077223 */ /* 0x040fe20000000007 */
[----:B------:R-:W-:Y:S01]  /*5a80*/  LOP3.LUT R0, R42, 0xffff0000, RZ, 0xc0, !PT ;  /* 0xffff00002a007812 */ /* 0x000fe200078ec0ff */
[----:B------:R-:W-:Y:S01]  /*5a90*/  FFMA R4, R35, R20, R4 ;  /* 0x0000001423047223 */ /* 0x000fe20000000004 */
[----:B------:R-:W-:Y:S01]  /*5aa0*/  SHF.L.U32 R2, R43, 0x10, RZ ;  /* 0x000000102b027819 */ /* 0x000fe200000006ff */
[----:B------:R-:W-:Y:S01]  /*5ab0*/  FMUL R6, R33, R10 ;  /* 0x0000000a21067220 */ /* 0x000fe20000400000 */
[----:B------:R-:W-:Y:S01]  /*5ac0*/  F2FP.BF16.F32.PACK_AB R37, R7, R3 ;  /* 0x000000030725723e */ /* 0x000fe200000010ff */
[----:B------:R-:W-:Y:S01]  /*5ad0*/  FFMA R5, R35, R0, R5 ;  /* 0x0000000023057223 */ /* 0x000fe20000000005 */
[----:B------:R-:W-:Y:S01]  /*5ae0*/  LOP3.LUT R3, R43, 0xffff0000, RZ, 0xc0, !PT ;  /* 0xffff00002b037812 */ /* 0x000fe200078ec0ff */
[----:B------:R-:W-:Y:S01]  /*5af0*/  FFMA R6, R35, R2, R6 ;  /* 0x0000000223067223 */ /* 0x000fe20000000006 */
[C---:B----4-:R-:W-:Y:S01]  /*5b00*/  SHF.L.U32 R7, R48.reuse, 0x10, RZ ;  /* 0x0000001030077819 */ /* 0x050fe200000006ff */
[C---:B------:R-:W-:Y:S01]  /*5b10*/  FMUL R11, R33.reuse, R11 ;  /* 0x0000000b210b7220 */ /* 0x040fe20000400000 */
[----:B------:R-:W-:Y:S01]  /*5b20*/  LOP3.LUT R0, R48, 0xffff0000, RZ, 0xc0, !PT ;  /* 0xffff000030007812 */ /* 0x000fe200078ec0ff */
[----:B------:R-:W-:Y:S01]  /*5b30*/  FMUL R8, R33, R12 ;  /* 0x0000000c21087220 */ /* 0x000fe20000400000 */
[----:B------:R-:W-:Y:S01]  /*5b40*/  SHF.L.U32 R2, R49, 0x10, RZ ;  /* 0x0000001031027819 */ /* 0x000fe200000006ff */
[----:B------:R-:W-:Y:S01]  /*5b50*/  FMUL R9, R33, R13 ;  /* 0x0000000d21097220 */ /* 0x000fe20000400000 */
[----:B------:R-:W-:Y:S01]  /*5b60*/  F2FP.BF16.F32.PACK_AB R38, R5, R4 ;  /* 0x000000040526723e */ /* 0x000fe200000010ff */
[C---:B------:R-:W-:Y:S01]  /*5b70*/  FFMA R11, R35.reuse, R3, R11 ;  /* 0x00000003230b7223 */ /* 0x040fe2000000000b */
[----:B------:R-:W-:Y:S01]  /*5b80*/  MOV R5, UR56 ;  /* 0x0000003800057c02 */ /* 0x000fe20008000f00 */
[----:B------:R-:W-:Y:S01]  /*5b90*/  FFMA R8, R35, R7, R8 ;  /* 0x0000000723087223 */ /* 0x000fe20000000008 */
[----:B------:R-:W-:Y:S01]  /*5ba0*/  SHF.L.U32 R3, R51, 0x10, RZ ;  /* 0x0000001033037819 */ /* 0x000fe200000006ff */
[----:B------:R-:W-:Y:S01]  /*5bb0*/  FFMA R9, R35, R0, R9 ;  /* 0x0000000023097223 */ /* 0x000fe20000000009 */
[----:B------:R-:W-:Y:S01]  /*5bc0*/  LOP3.LUT R0, R49, 0xffff0000, RZ, 0xc0, !PT ;  /* 0xffff000031007812 */ /* 0x000fe200078ec0ff */
[----:B------:R-:W-:Y:S01]  /*5bd0*/  FMUL R10, R33, R14 ;  /* 0x0000000e210a7220 */ /* 0x000fe20000400000 */
[----:B------:R-:W-:Y:S01]  /*5be0*/  LOP3.LUT R4, R51, 0xffff0000, RZ, 0xc0, !PT ;  /* 0xffff000033047812 */ /* 0x000fe200078ec0ff */
[C---:B------:R-:W-:Y:S01]  /*5bf0*/  FMUL R15, R33.reuse, R15 ;  /* 0x0000000f210f7220 */ /* 0x040fe20000400000 */
[----:B------:R-:W-:Y:S01]  /*5c00*/  FMUL R12, R33, R16 ;  /* 0x00000010210c7220 */ /* 0x000fe20000400000 */
[C---:B------:R-:W-:Y:S01]  /*5c10*/  FFMA R10, R35.reuse, R2, R10 ;  /* 0x00000002230a7223 */ /* 0x040fe2000000000a */
[C---:B------:R-:W-:Y:S01]  /*5c20*/  LOP3.LUT R2, R50.reuse, 0xffff0000, RZ, 0xc0, !PT ;  /* 0xffff000032027812 */ /* 0x040fe200078ec0ff */
[----:B------:R-:W-:Y:S01]  /*5c30*/  FFMA R15, R35, R0, R15 ;  /* 0x00000000230f7223 */ /* 0x000fe2000000000f */
[----:B------:R-:W-:Y:S01]  /*5c40*/  SHF.L.U32 R0, R50, 0x10, RZ ;  /* 0x0000001032007819 */ /* 0x000fe200000006ff */
[C---:B------:R-:W-:Y:S01]  /*5c50*/  FMUL R13, R33.reuse, R17 ;  /* 0x00000011210d7220 */ /* 0x040fe20000400000 */
[C---:B------:R-:W-:Y:S01]  /*5c60*/  FMUL R14, R33.reuse, R18 ;  /* 0x00000012210e7220 */ /* 0x040fe20000400000 */
[----:B------:R-:W-:Y:S01]  /*5c70*/  FMUL R19, R33, R19 ;  /* 0x0000001321137220 */ /* 0x000fe20000400000 */
[----:B------:R-:W-:Y:S01]  /*5c80*/  LEA R5, R5, R64, 0xb ;  /* 0x0000004005057211 */ /* 0x000fe200078e58ff */
[C---:B------:R-:W-:Y:S01]  /*5c90*/  FFMA R12, R35.reuse, R0, R12 ;  /* 0x00000000230c7223 */ /* 0x040fe2000000000c */
[C---:B------:R-:W-:Y:S01]  /*5ca0*/  FFMA R13, R35.reuse, R2, R13 ;  /* 0x00000002230d7223 */ /* 0x040fe2000000000d */
[C---:B------:R-:W-:Y:S01]  /*5cb0*/  FFMA R14, R35.reuse, R3, R14 ;  /* 0x00000003230e7223 */ /* 0x040fe2000000000e */
[----:B------:R-:W-:Y:S01]  /*5cc0*/  FFMA R19, R35, R4, R19 ;  /* 0x0000000423137223 */ /* 0x000fe20000000013 */
[----:B------:R-:W-:Y:S02]  /*5cd0*/  F2FP.BF16.F32.PACK_AB R39, R11, R6 ;  /* 0x000000060b27723e */ /* 0x000fe400000010ff */
[----:B------:R-:W-:Y:S02]  /*5ce0*/  LEA R5, R5, UR48, 0x1 ;  /* 0x0000003005057c11 */ /* 0x000fe4000f8e08ff */
[----:B------:R-:W-:Y:S02]  /*5cf0*/  F2FP.BF16.F32.PACK_AB R8, R9, R8 ;  /* 0x000000080908723e */ /* 0x000fe400000010ff */
[----:B------:R-:W-:Y:S01]  /*5d00*/  F2FP.BF16.F32.PACK_AB R9, R15, R10 ;  /* 0x0000000a0f09723e */ /* 0x000fe200000010ff */
[----:B------:R1:W-:Y:S01]  /*5d10*/  STSM.16.M88.4 [R5+0x200], R36 ;  /* 0x0002002405007844 */ /* 0x0003e20000000200 */
[----:B------:R-:W-:Y:S02]  /*5d20*/  F2FP.BF16.F32.PACK_AB R10, R13, R12 ;  /* 0x0000000c0d0a723e */ /* 0x000fe400000010ff */
[----:B------:R-:W-:Y:S02]  /*5d30*/  F2FP.BF16.F32.PACK_AB R11, R19, R14 ;  /* 0x0000000e130b723e */ /* 0x000fe400000010ff */
[----:B------:R-:W-:Y:S05]  /*5d40*/  IADD3 R0, PT, PT, R75, 0x200, R5 ;  /* 0x000002004b007810 */ /* 0x000fea0007ffe005 */
[----:B------:R1:W-:Y:S01]  /*5d50*/  STSM.16.M88.4 [R0], R8 ;  /* 0x0000000800007844 */ /* 0x0003e20000000200 */
[----:B------:R-:W-:Y:S01]  /*5d60*/  @!PT LDS RZ, [RZ] ;  /* 0x00000000fffff984 */ /* 0x000fe20000000800 */
[----:B------:R-:W-:Y:S01]  /*5d70*/  @!PT LDS RZ, [RZ] ;  /* 0x00000000fffff984 */ /* 0x000fe20000000800 */
[----:B------:R-:W-:Y:S01]  /*5d80*/  @!PT LDS RZ, [RZ] ;  /* 0x00000000fffff984 */ /* 0x000fe20000000800 */
[----:B------:R-:W-:Y:S01]  /*5d90*/  @!PT LDS RZ, [RZ] ;  /* 0x00000000fffff984 */ /* 0x000fe20000000800 */
[----:B------:R2:W-:Y:S07]  /*5da0*/  MEMBAR.ALL.CTA ;  /* 0x0000000000007992 */ /* 0x0005ee0000008000 */
[----:B--2---:R-:W2:Y:S02]  /*5db0*/  FENCE.VIEW.ASYNC.S ;  /* 0x00000000000073c6 */ /* 0x004ea40000000000 */
[----:B--2---:R-:W-:Y:S06]  /*5dc0*/  BAR.SYNC.DEFER_BLOCKING 0x1, 0x80 ;  /* 0x0042000000007b1d */ /* 0x004fec0000010000 */
[----:B------:R-:W-:Y:S05]  /*5dd0*/  @P0 BRA `(.L_x_93) ;  /* 0x00000000001c0947 */ /* 0x000fea0003800000 */
[----:B------:R-:W-:Y:S02]  /*5de0*/  UIADD3 UR6, UP0, UPT, UR54, 0x680, URZ ;  /* 0x0000068036067890 */ /* 0x000fe4000ff1e0ff */
[----:B------:R-:W-:Y:S02]  /*5df0*/  ULEA UR4, UR56, UR48, 0xc ;  /* 0x0000003038047291 */ /* 0x000fe4000f8e60ff */
[----:B------:R-:W-:Y:S02]  /*5e00*/  UIADD3.X UR7, UPT, UPT, URZ, UR55, URZ, UP0, !UPT ;  /* 0x00000037ff077290 */ /* 0x000fe400087fe4ff */
[----:B------:R-:W-:Y:S01]  /*5e10*/  UIADD3 UR40, UPT, UPT, UR4, 0x200, URZ ;  /* 0x0000020004287890 */ /* 0x000fe2000fffe0ff */
[----:B------:R-:W-:Y:S08]  /*5e20*/  UMOV UR43, UR36 ;  /* 0x00000024002b7c82 */ /* 0x000ff00008000000 */
[----:B------:R2:W-:Y:S02]  /*5e30*/  UTMASTG.3D [UR40], [UR6] ;  /* 0x00000028060073b5 */ /* 0x0005e40008010000 */
[----:B--2---:R0:W-:Y:S02]  /*5e40*/  UTMACMDFLUSH ;  /* 0x00000000000079b7 */ /* 0x0041e40000000000 */
.L_x_93:
[----:B------:R-:W-:Y:S05]  /*5e50*/  BSYNC.RECONVERGENT B0 ;  /* 0x0000000000007941 */ /* 0x000fea0003800200 */
.L_x_92:
[----:B------:R-:W-:Y:S01]  /*5e60*/  UIADD3 UR40, UPT, UPT, UR56, 0x1, URZ ;  /* 0x0000000138287890 */ /* 0x000fe2000fffe0ff */
[----:B------:R-:W-:Y:S03]  /*5e70*/  BSSY.RECONVERGENT B0, `(.L_x_94) ;  /* 0x0000005000007945 */ /* 0x000fe60003800200 */
[----:B------:R-:W-:Y:S04]  /*5e80*/  UISETP.NE.AND UP0, UPT, UR40, 0x3, UPT ;  /* 0x000000032800788c */ /* 0x000fe8000bf05270 */
[----:B------:R-:W-:Y:S01]  /*5e90*/  USEL UR43, UR40, URZ, UP0 ;  /* 0x000000ff282b7287 */ /* 0x000fe20008000000 */
[----:B------:R-:W-:Y:S11]  /*5ea0*/  @P0 BRA `(.L_x_95) ;  /* 0x0000000000040947 */ /* 0x000ff60003800000 */
[----:B------:R-:W-:Y:S04]  /*5eb0*/  DEPBAR.LE SB0, 0x1 ;  /* 0x000080400000791a */ /* 0x000fe80000000000 */
.L_x_95:
[----:B------:R-:W-:Y:S05]  /*5ec0*/  BSYNC.RECONVERGENT B0 ;  /* 0x0000000000007941 */ /* 0x000fea0003800200 */
.L_x_94:
[----:B------:R-:W-:Y:S01]  /*5ed0*/  BAR.SYNC.DEFER_BLOCKING 0x1, 0x80 ;  /* 0x0042000000007b1d */ /* 0x000fe20000010000 */
[----:B------:R-:W-:Y:S01]  /*5ee0*/  ISETP.NE.AND P1, PT, R74, RZ, PT ;  /* 0x000000ff4a00720c */ /* 0x000fe20003f25270 */
[----:B------:R-:W-:Y:S01]  /*5ef0*/  UISETP.NE.AND UP0, UPT, UR50, URZ, UPT ;  /* 0x000000ff3200728c */ /* 0x000fe2000bf05270 */
[----:B------:R-:W-:Y:S11]  /*5f00*/  LEA R2, R46, UR48, 0x3 ;  /* 0x000000302e027c11 */ /* 0x000ff6000f8e18ff */
[----:B------:R-:W-:Y:S01]  /*5f10*/  @P1 SHF.L.U32 R3, R45, 0x1f, RZ ;  /* 0x0000001f2d031819 */ /* 0x000fe200000006ff */
[----:B------:R-:W-:Y:S06]  /*5f20*/  BRA.U !UP0, `(.L_x_96) ;  /* 0x0000000108247547 */ /* 0x000fec000b800000 */
[----:B------:R-:W-:Y:S01]  /*5f30*/  IMAD.U32 R4, RZ, RZ, UR49 ;  /* 0x00000031ff047e24 */ /* 0x000fe2000f8e00ff */
[----:B-1----:R-:W-:Y:S01]  /*5f40*/  MOV R0, UR37 ;  /* 0x0000002500007c02 */ /* 0x002fe20008000f00 */
[----:B------:R-:W-:Y:S03]  /*5f50*/  UIADD3 UR49, UPT, UPT, UR49, 0x1, URZ ;  /* 0x0000000131317890 */ /* 0x000fe6000fffe0ff */
[----:B------:R-:W-:Y:S01]  /*5f60*/  @P1 LEA R4, R4, UR48, 0x3 ;  /* 0x0000003004041c11 */ /* 0x000fe2000f8e18ff */
[----:B------:R-:W-:Y:S04]  /*5f70*/  UISETP.NE.AND UP0, UPT, UR49, 0x3, UPT ;  /* 0x000000033100788c */ /* 0x000fe8000bf05270 */
[----:B------:R-:W-:Y:S01]  /*5f80*/  @P1 VIADD R4, R4, 0x38 ;  /* 0x0000003804041836 */ /* 0x000fe20000000000 */
[----:B------:R-:W-:Y:S04]  /*5f90*/  USEL UR49, UR49, URZ, UP0 ;  /* 0x000000ff31317287 */ /* 0x000fe80008000000 */
[----:B------:R-:W-:Y:S04]  /*5fa0*/  @P1 PRMT R0, R0, 0x654, R4 ;  /* 0x0000065400001816 */ /* 0x000fe80000000004 */
[----:B------:R2:W-:Y:S04]  /*5fb0*/  @P1 SYNCS.ARRIVE.TRANS64.RED.A1T0 RZ, [R0+URZ], RZ ;  /* 0x000000ff00ff19a7 */ /* 0x0005e800081004ff */
.L_x_96:
[----:B------:R-:W3:Y:S01]  /*5fc0*/  @P1 SYNCS.PHASECHK.TRANS64.TRYWAIT P0, [R2+URZ+0x20], R3 ;  /* 0x00002003020015a7 */ /* 0x000ee200080011ff */
[----:B------:R-:W-:Y:S01]  /*5fd0*/  BSSY B1, `(.L_x_97) ;  /* 0x0000013000017945 */ /* 0x000fe20003800000 */
[----:B---3--:R-:W-:Y:S03]  /*5fe0*/  @P1 SEL R47, RZ, 0x1, !P0 ;  /* 0x00000001ff2f1807 */ /* 0x008fe60004000000 */
[----:B------:R-:W-:Y:S05]  /*5ff0*/  @!P1 BRA `(.L_x_98) ;  /* 0x0000000000409947 */ /* 0x000fea0003800000 */
[----:B------:R-:W-:Y:S01]  /*6000*/  ISETP.NE.AND P1, PT, R76, RZ, PT ;  /* 0x000000ff4c00720c */ /* 0x000fe20003f25270 */
[----:B------:R-:W-:Y:S01]  /*6010*/  BSSY B0, `(.L_x_99) ;  /* 0x0000009000007945 */ /* 0x000fe20003800000 */
[----:B------:R-:W-:Y:S11]  /*6020*/  ISETP.NE.AND P0, PT, R47, RZ, PT ;  /* 0x000000ff2f00720c */ /* 0x000ff60003f05270 */
[----:B------:R-:W-:Y:S05]  /*6030*/  @P1 IMAD R3, R46, 0x800, R64 ;  /* 0x000008002e031824 */ /* 0x000fea00078e0240 */
[----:B------:R-:W-:Y:S05]  /*6040*/  @P1 LEA R3, R3, UR48, 0x1 ;  /* 0x0000003003031c11 */ /* 0x000fea000f8e08ff */
[----:B-12---:R-:W-:Y:S01]  /*6050*/  @P1 IMAD.IADD R0, R75, 0x1, R3 ;  /* 0x000000014b001824 */ /* 0x006fe200078e0203 */
[----:B------:R-:W-:Y:S06]  /*6060*/  @P0 BRA `(.L_x_100) ;  /* 0x00000000000c0947 */ /* 0x000fec0003800000 */
[----:B------:R-:W-:Y:S04]  /*6070*/  SHF.L.U32 R45, R45, 0x1f, RZ ;  /* 0x0000001f2d2d7819 */ /* 0x000fe800000006ff */
[----:B------:R-:W1:Y:S02]  /*6080*/  SYNCS.PHASECHK.TRANS64.TRYWAIT P0, [R2+URZ+0x20], R45 ;  /* 0x0000202d020075a7 */ /* 0x000e6400080011ff */
[----:B-1----:R-:W-:Y:S05]  /*6090*/  @!P0 BRA `(.L_x_101) ;  /* 0x00000014000c8947 */ /* 0x002fea0003800000 */
.L_x_100:
[----:B------:R-:W-:Y:S05]  /*60a0*/  BSYNC B0 ;  /* 0x0000000000007941 */ /* 0x000fea0003800000 */
.L_x_99:
[----:B------:R-:W-:Y:S11]  /*60b0*/  ISETP.NE.AND P0, PT, R76, RZ, PT ;  /* 0x000000ff4c00720c */ /* 0x000ff60003f05270 */
[----:B------:R-:W-:Y:S02]  /*60c0*/  @!UPT UIADD3 URZ, UPT, UPT, URZ, URZ, URZ ;  /* 0x000000fffffff290 */ /* 0x000fe4000fffe0ff */
[----:B------:R-:W-:Y:S05]  /*60d0*/  @P0 WARPSYNC.ALL ;  /* 0x0000000000000948 */ /* 0x000fea0003800000 */
[----:B------:R3:W4:Y:S04]  /*60e0*/  @P0 LDSM.16.M88.4 R40, [R3+0x200] ;  /* 0x000200000328083b */ /* 0x0007280000000200 */
[----:B------:R3:W2:Y:S02]  /*60f0*/  @P0 LDSM.16.M88.4 R48, [R0+0x200] ;  /* 0x000200000030083b */ /* 0x0006a40000000200 */
.L_x_98:
[----:B------:R-:W-:Y:S05]  /*6100*/  BSYNC B1 ;  /* 0x0000000000017941 */ /* 0x000fea0003800000 */
.L_x_97:
[----:B-123--:R-:W-:Y:S05]  /*6110*/  VIADD R0, R34, 0x20 ;  /* 0x0000002022007836 */ /* 0x00efea0000000000 */
[----:B------:R-:W-:Y:S04]  /*6120*/  SHF.R.U32.HI R0, RZ, 0x15, R0 ;  /* 0x00000015ff007819 */ /* 0x000fe80000011600 */
[----:B------:R-:W-:Y:S11]  /*6130*/  LOP3.LUT P0, RZ, R0, 0x3, R65, 0x48, !PT ;  /* 0x0000000300ff7812 */ /* 0x000ff60007804841 */
[----:B------:R-:W-:Y:S02]  /*6140*/  @!UPT UIADD3 URZ, UPT, UPT, URZ, URZ, URZ ;  /* 0x000000fffffff290 */ /* 0x000fe4000fffe0ff */
[----:B------:R-:W-:Y:S05]  /*6150*/  @!P0 BRA `(.L_x_102) ;  /* 0x0000000000408947 */ /* 0x000fea0003800000 */
[----:B------:R-:W1:Y:S01]  /*6160*/  LDCU.64 UR8, c[0x4][0x70] ;  /* 0x01000e00ff0877ac */ /* 0x000e620008000a00 */
[----:B------:R-:W-:Y:S01]  /*6170*/  MOV R3, 0x0 ;  /* 0x0000000000037802 */ /* 0x000fe20000000f00 */
[----:B------:R-:W-:Y:S02]  /*6180*/  HFMA2 R12, -RZ, RZ, 0, 5.9604644775390625e-08 ;  /* 0x00000001ff0c7431 */ /* 0x000fe400000001ff */
[----:B------:R-:W-:Y:S02]  /*6190*/  IMAD.MOV.U32 R8, RZ, RZ, 0x192 ;  /* 0x00000192ff087424 */ /* 0x000fe400078e00ff */
[----:B------:R-:W-:Y:S01]  /*61a0*/  IMAD.MOV.U32 R13, RZ, RZ, RZ ;  /* 0x000000ffff0d7224 */ /* 0x000fe200078e00ff */
[----:B------:R-:W2:Y:S01]  /*61b0*/  LDCU.64 UR6, c[0x4][0x78] ;  /* 0x01000f00ff0677ac */ /* 0x000ea20008000a00 */
[----:B------:R-:W3:Y:S01]  /*61c0*/  LDC.64 R2, c[0x4][R3] ;  /* 0x0100000003027b82 */ /* 0x000ee20000000a00 */
[----:B------:R-:W5:Y:S01]  /*61d0*/  LDCU.64 UR4, c[0x4][0x10] ;  /* 0x01000200ff0477ac */ /* 0x000f620008000a00 */
[----:B-1----:R-:W-:Y:S01]  /*61e0*/  MOV R5, UR9 ;  /* 0x0000000900057c02 */ /* 0x002fe20008000f00 */
[----:B------:R-:W-:Y:S01]  /*61f0*/  IMAD.U32 R4, RZ, RZ, UR8 ;  /* 0x00000008ff047e24 */ /* 0x000fe2000f8e00ff */
[----:B--2---:R-:W-:Y:S01]  /*6200*/  MOV R7, UR7 ;  /* 0x0000000700077c02 */ /* 0x004fe20008000f00 */
[----:B------:R-:W-:Y:S01]  /*6210*/  IMAD.U32 R6, RZ, RZ, UR6 ;  /* 0x00000006ff067e24 */ /* 0x000fe2000f8e00ff */
[----:B-----5:R-:W-:Y:S01]  /*6220*/  MOV R11, UR5 ;  /* 0x00000005000b7c02 */ /* 0x020fe20008000f00 */
[----:B------:R-:W-:Y:S02]  /*6230*/  IMAD.U32 R10, RZ, RZ, UR4 ;  /* 0x00000004ff0a7e24 */ /* 0x000fe4000f8e00ff */
[----:B------:R-:W-:Y:S07]  /*6240*/  LEPC R20, `(.L_x_102) ;  /* 0x000000001014794e */ /* 0x000fee0000000000 */
[----:B---34-:R-:W-:Y:S05]  /*6250*/  CALL.ABS.NOINC R2 ;  /* 0x0000000002007343 */ /* 0x018fea0003c00000 */
.L_x_102:
[----:B------:R-:W-:Y:S01]  /*6260*/  ISETP.NE.AND P0, PT, R70, RZ, PT ;  /* 0x000000ff4600720c */ /* 0x000fe20003f05270 */
[----:B------:R-:W-:Y:S05]  /*6270*/  WARPSYNC.ALL ;  /* 0x0000000000007948 */ /* 0x000fea0003800000 */
[----:B------:R-:W-:Y:S01]  /*6280*/  R2UR UR4, R34 ;  /* 0x00000000220472ca */ /* 0x000fe200000e0000 */
[----:B------:R-:W-:Y:S01]  /*6290*/  BSSY.RECONVERGENT B0, `(.L_x_103) ;  /* 0x0000056000007945 */ /* 0x000fe20003800200 */
[C---:B----4-:R-:W-:Y:S02]  /*62a0*/  SHF.L.U32 R20, R40.reuse, 0x10, RZ ;  /* 0x0000001028147819 */ /* 0x050fe400000006ff */
[----:B------:R-:W-:Y:S02]  /*62b0*/  LOP3.LUT R21, R40, 0xffff0000, RZ, 0xc0, !PT ;  /* 0xffff000028157812 */ /* 0x000fe400078ec0ff */
[C---:B------:R-:W-:Y:S02]  /*62c0*/  SHF.L.U32 R34, R41.reuse, 0x10, RZ ;  /* 0x0000001029227819 */ /* 0x040fe400000006ff */
[----:B------:R-:W-:Y:S02]  /*62d0*/  R2UR UR5, R44 ;  /* 0x000000002c0572ca */ /* 0x000fe400000e0000 */
[----:B------:R-:W-:Y:S02]  /*62e0*/  LOP3.LUT R36, R41, 0xffff0000, RZ, 0xc0, !PT ;  /* 0xffff000029247812 */ /* 0x000fe400078ec0ff */
[C---:B------:R-:W-:Y:S01]  /*62f0*/  SHF.L.U32 R37, R42.reuse, 0x10, RZ ;  /* 0x000000102a257819 */ /* 0x040fe200000006ff */
[----:B------:R-:W1:Y:S01]  /*6300*/  LDTM.16dp256bit.x4 R4, tmem[UR4+0x20] ;  /* 0x00002004000479ee */ /* 0x000e620008120000 */
[----:B------:R-:W-:Y:S01]  /*6310*/  LOP3.LUT R38, R42, 0xffff0000, RZ, 0xc0, !PT ;  /* 0xffff00002a267812 */ /* 0x000fe200078ec0ff */
[----:B------:R-:W-:Y:S01]  /*6320*/  NOP ;  /* 0x0000000000007918 */ /* 0x000fe20000000000 */
[C---:B------:R-:W-:Y:S02]  /*6330*/  SHF.L.U32 R39, R43.reuse, 0x10, RZ ;  /* 0x000000102b277819 */ /* 0x040fe400000006ff */
[----:B------:R-:W-:Y:S02]  /*6340*/  LOP3.LUT R40, R43, 0xffff0000, RZ, 0xc0, !PT ;  /* 0xffff00002b287812 */ /* 0x000fe400078ec0ff */
[C---:B------:R-:W-:Y:S01]  /*6350*/  SHF.L.U32 R41, R48.reuse, 0x10, RZ ;  /* 0x0000001030297819 */ /* 0x040fe200000006ff */
[----:B------:R-:W-:Y:S01]  /*6360*/  UIADD3 UR5, UPT, UPT, UR5, 0xa0, URZ ;  /* 0x000000a005057890 */ /* 0x000fe2000fffe0ff */
[----:B------:R-:W-:Y:S02]  /*6370*/  LOP3.LUT R42, R48, 0xffff0000, RZ, 0xc0, !PT ;  /* 0xffff0000302a7812 */ /* 0x000fe400078ec0ff */
[C---:B------:R-:W-:Y:S01]  /*6380*/  SHF.L.U32 R43, R49.reuse, 0x10, RZ ;  /* 0x00000010312b7819 */ /* 0x040fe200000006ff */
[----:B------:R-:W-:Y:S01]  /*6390*/  UPRMT UR5, UR37, 0x654, UR5 ;  /* 0x0000065425057896 */ /* 0x000fe20008000005 */
[----:B------:R-:W-:Y:S02]  /*63a0*/  LOP3.LUT R44, R49, 0xffff0000, RZ, 0xc0, !PT ;  /* 0xffff0000312c7812 */ /* 0x000fe400078ec0ff */
[C---:B------:R-:W-:Y:S02]  /*63b0*/  SHF.L.U32 R45, R50.reuse, 0x10, RZ ;  /* 0x00000010322d7819 */ /* 0x040fe400000006ff */
[----:B------:R-:W-:Y:S02]  /*63c0*/  LOP3.LUT R46, R50, 0xffff0000, RZ, 0xc0, !PT ;  /* 0xffff0000322e7812 */ /* 0x000fe400078ec0ff */
[C---:B------:R-:W-:Y:S02]  /*63d0*/  SHF.L.U32 R47, R51.reuse, 0x10, RZ ;  /* 0x00000010332f7819 */ /* 0x040fe400000006ff */
[----:B-1----:R-:W-:Y:S01]  /*63e0*/  SYNCS.ARRIVE.TRANS64.RED.A1T0 RZ, [UR5], RZ ;  /* 0x000000ffffff79a7 */ /* 0x002fe20008100405 */
[----:B------:R-:W-:Y:S01]  /*63f0*/  LOP3.LUT R48, R51, 0xffff0000, RZ, 0xc0, !PT ;  /* 0xffff000033307812 */ /* 0x000fe200078ec0ff */
[C---:B------:R-:W-:Y:S01]  /*6400*/  FMUL R4, R33.reuse, R4 ;  /* 0x0000000421047220 */ /* 0x040fe20000400000 */
[C---:B------:R-:W-:Y:S01]  /*6410*/  FMUL R5, R33.reuse, R5 ;  /* 0x0000000521057220 */ /* 0x040fe20000400000 */
[C---:B------:R-:W-:Y:S01]  /*6420*/  FMUL R6, R33.reuse, R6 ;  /* 0x0000000621067220 */ /* 0x040fe20000400000 */
[----:B------:R-:W-:Y:S01]  /*6430*/  FMUL R7, R33, R7 ;  /* 0x0000000721077220 */ /* 0x000fe20000400000 */
[C---:B------:R-:W-:Y:S01]  /*6440*/  FFMA R4, R35.reuse, R20, R4 ;  /* 0x0000001423047223 */ /* 0x040fe20000000004 */
[C---:B------:R-:W-:Y:S01]  /*6450*/  FFMA R5, R35.reuse, R21, R5 ;  /* 0x0000001523057223 */ /* 0x040fe20000000005 */
[C---:B------:R-:W-:Y:S01]  /*6460*/  FFMA R6, R35.reuse, R34, R6 ;  /* 0x0000002223067223 */ /* 0x040fe20000000006 */
[----:B------:R-:W-:Y:S01]  /*6470*/  FFMA R7, R35, R36, R7 ;  /* 0x0000002423077223 */ /* 0x000fe20000000007 */
[C---:B------:R-:W-:Y:S01]  /*6480*/  FMUL R8, R33.reuse, R8 ;  /* 0x0000000821087220 */ /* 0x040fe20000400000 */
[----:B------:R-:W-:Y:S01]  /*6490*/  FMUL R9, R33, R9 ;  /* 0x0000000921097220 */ /* 0x000fe20000400000 */
[----:B------:R-:W-:Y:S01]  /*64a0*/  F2FP.BF16.F32.PACK_AB R4, R5, R4 ;  /* 0x000000040504723e */ /* 0x000fe200000010ff */
[----:B------:R-:W-:Y:S01]  /*64b0*/  FMUL R10, R33, R10 ;  /* 0x0000000a210a7220 */ /* 0x000fe20000400000 */
[----:B------:R-:W-:Y:S01]  /*64c0*/  F2FP.BF16.F32.PACK_AB R5, R7, R6 ;  /* 0x000000060705723e */ /* 0x000fe200000010ff */
[C---:B------:R-:W-:Y:S01]  /*64d0*/  FFMA R8, R35.reuse, R37, R8 ;  /* 0x0000002523087223 */ /* 0x040fe20000000008 */
[----:B------:R-:W-:Y:S01]  /*64e0*/  FFMA R9, R35, R38, R9 ;  /* 0x0000002623097223 */ /* 0x000fe20000000009 */
[C---:B------:R-:W-:Y:S01]  /*64f0*/  FMUL R11, R33.reuse, R11 ;  /* 0x0000000b210b7220 */ /* 0x040fe20000400000 */
[C---:B------:R-:W-:Y:S01]  /*6500*/  FMUL R0, R33.reuse, R12 ;  /* 0x0000000c21007220 */ /* 0x040fe20000400000 */
[----:B------:R-:W-:Y:S01]  /*6510*/  FMUL R2, R33, R13 ;  /* 0x0000000d21027220 */ /* 0x000fe20000400000 */
[----:B------:R-:W-:Y:S01]  /*6520*/  FFMA R10, R35, R39, R10 ;  /* 0x00000027230a7223 */ /* 0x000fe2000000000a */
[----:B------:R-:W-:Y:S01]  /*6530*/  FMUL R3, R33, R14 ;  /* 0x0000000e21037220 */ /* 0x000fe20000400000 */
[----:B------:R-:W-:Y:S01]  /*6540*/  F2FP.BF16.F32.PACK_AB R6, R9, R8 ;  /* 0x000000080906723e */ /* 0x000fe200000010ff */
[----:B------:R-:W-:Y:S01]  /*6550*/  FFMA R11, R35, R40, R11 ;  /* 0x00000028230b7223 */ /* 0x000fe2000000000b */
[C---:B------:R-:W-:Y:S01]  /*6560*/  FMUL R15, R33.reuse, R15 ;  /* 0x0000000f210f7220 */ /* 0x040fe20000400000 */
[----:B------:R-:W-:Y:S01]  /*6570*/  FMUL R12, R33, R16 ;  /* 0x00000010210c7220 */ /* 0x000fe20000400000 */
[----:B------:R-:W-:Y:S01]  /*6580*/  FFMA R0, R35, R41, R0 ;  /* 0x0000002923007223 */ /* 0x000fe20000000000 */
[----:B------:R-:W-:Y:S01]  /*6590*/  MOV R8, UR43 ;  /* 0x0000002b00087c02 */ /* 0x000fe20008000f00 */
[----:B------:R-:W-:Y:S01]  /*65a0*/  FMUL R13, R33, R17 ;  /* 0x00000011210d7220 */ /* 0x000fe20000400000 */
[----:B------:R-:W-:Y:S01]  /*65b0*/  FFMA R2, R35, R42, R2 ;  /* 0x0000002a23027223 */ /* 0x000fe20000000002 */
[----:B------:R-:W-:Y:S01]  /*65c0*/  FMUL R14, R33, R18 ;  /* 0x00000012210e7220 */ /* 0x000fe20000400000 */
[C---:B------:R-:W-:Y:S01]  /*65d0*/  FFMA R3, R35.reuse, R43, R3 ;  /* 0x0000002b23037223 */ /* 0x040fe20000000003 */
[----:B------:R-:W-:Y:S01]  /*65e0*/  FFMA R15, R35, R44, R15 ;  /* 0x0000002c230f7223 */ /* 0x000fe2000000000f */
[----:B------:R-:W-:Y:S01]  /*65f0*/  FMUL R19, R33, R19 ;  /* 0x0000001321137220 */ /* 0x000fe20000400000 */
[C---:B------:R-:W-:Y:S01]  /*6600*/  FFMA R12, R35.reuse, R45, R12 ;  /* 0x0000002d230c7223 */ /* 0x040fe2000000000c */
[----:B------:R-:W-:Y:S01]  /*6610*/  LEA R8, R8, R64, 0xb ;  /* 0x0000004008087211 */ /* 0x000fe200078e58ff */
        /* <DEDUP_REMOVED lines=22> */
[----:B------:R-:W-:Y:S02]  /*6780*/  UIADD3 UR5, UPT, UPT, UR41, 0x20, URZ ;  /* 0x0000002029057890 */ /* 0x000fe4000fffe0ff */
[----:B------:R-:W-:Y:S02]  /*6790*/  UIADD3 UR4, UPT, UPT, UR10, 0x200, URZ ;  /* 0x000002000a047890 */ /* 0x000fe4000fffe0ff */
[----:B------:R-:W-:Y:S01]  /*67a0*/  UIADD3.X UR9, UPT, UPT, URZ, UR55, URZ, UP0, !UPT ;  /* 0x00000037ff097290 */ /* 0x000fe200087fe4ff */
[----:B------:R-:W-:Y:S01]  /*67b0*/  UMOV UR6, UR42 ;  /* 0x0000002a00067c82 */ /* 0x000fe20008000000 */
[----:B------:R-:W-:Y:S07]  /*67c0*/  UMOV UR7, UR36 ;  /* 0x0000002400077c82 */ /* 0x000fee0008000000 */
[----:B------:R2:W-:Y:S02]  /*67d0*/  UTMASTG.3D [UR4], [UR8] ;  /* 0x00000004080073b5 */ /* 0x0005e40008010000 */
[----:B--2---:R0:W-:Y:S02]  /*67e0*/  UTMACMDFLUSH ;  /* 0x00000000000079b7 */ /* 0x0041e40000000000 */
.L_x_104:
[----:B------:R-:W-:Y:S05]  /*67f0*/  BSYNC.RECONVERGENT B0 ;  /* 0x0000000000007941 */ /* 0x000fea0003800200 */
.L_x_103:
[----:B------:R-:W-:Y:S01]  /*6800*/  UIADD3 UR43, UPT, UPT, UR43, 0x1, URZ ;  /* 0x000000012b2b7890 */ /* 0x000fe2000fffe0ff */
[----:B------:R-:W-:Y:S03]  /*6810*/  BSSY.RECONVERGENT B0, `(.L_x_105) ;  /* 0x0000008000007945 */ /* 0x000fe60003800200 */
[----:B------:R-:W-:Y:S04]  /*6820*/  UISETP.NE.AND UP0, UPT, UR43, 0x3, UPT ;  /* 0x000000032b00788c */ /* 0x000fe8000bf05270 */
[----:B------:R-:W-:Y:S02]  /*6830*/  UISETP.EQ.XOR UP1, UPT, UR40, 0x3, !UP0 ;  /* 0x000000032800788c */ /* 0x000fe4000c722a70 */
[----:B------:R-:W-:Y:S02]  /*6840*/  USEL UR56, UR43, URZ, UP0 ;  /* 0x000000ff2b387287 */ /* 0x000fe40008000000 */
[----:B------:R-:W-:Y:S04]  /*6850*/  USEL UR4, URZ, 0x1, !UP1 ;  /* 0x00000001ff047887 */ /* 0x000fe8000c800000 */
[----:B------:R-:W-:Y:S01]  /*6860*/  ULOP3.LUT UR51, UR51, UR4, URZ, 0x3c, !UPT ;  /* 0x0000000433337292 */ /* 0x000fe2000f8e3cff */
[----:B------:R-:W-:Y:S11]  /*6870*/  @P0 BRA `(.L_x_106) ;  /* 0x0000000000040947 */ /* 0x000ff60003800000 */
[----:B------:R-:W-:Y:S04]  /*6880*/  DEPBAR.LE SB0, 0x1 ;  /* 0x000080400000791a */ /* 0x000fe80000000000 */
.L_x_106:
[----:B------:R-:W-:Y:S05]  /*6890*/  BSYNC.RECONVERGENT B0 ;  /* 0x0000000000007941 */ /* 0x000fea0003800200 */
.L_x_105:
[----:B------:R-:W-:Y:S01]  /*68a0*/  BAR.SYNC.DEFER_BLOCKING 0x1, 0x80 ;  /* 0x0042000000007b1d */ /* 0x000fe20000010000 */
[----:B------:R-:W-:Y:S01]  /*68b0*/  UISETP.NE.AND UP0, UPT, UR50, -0x2, UPT ;  /* 0xfffffffe3200788c */ /* 0x000fe2000bf05270 */
[----:B------:R-:W-:Y:S08]  /*68c0*/  IADD3 R31, PT, PT, R31, 0x1, RZ ;  /* 0x000000011f1f7810 */ /* 0x000ff00007ffe0ff */
[----:B------:R-:W-:Y:S05]  /*68d0*/  BRA.U !UP0, `(.L_x_107) ;  /* 0x0000000108287547 */ /* 0x000fea000b800000 */
[----:B------:R-:W-:Y:S01]  /*68e0*/  ISETP.NE.AND P0, PT, R74, RZ, PT ;  /* 0x000000ff4a00720c */ /* 0x000fe20003f05270 */
[----:B------:R-:W-:Y:S01]  /*68f0*/  IMAD.U32 R2, RZ, RZ, UR49 ;  /* 0x00000031ff027e24 */ /* 0x000fe2000f8e00ff */
[----:B------:R-:W-:Y:S01]  /*6900*/  UIADD3 UR49, UPT, UPT, UR49, 0x1, URZ ;  /* 0x0000000131317890 */ /* 0x000fe2000fffe0ff */
[----:B------:R-:W-:Y:S03]  /*6910*/  IMAD.U32 R0, RZ, RZ, UR37 ;  /* 0x00000025ff007e24 */ /* 0x000fe6000f8e00ff */
[----:B------:R-:W-:Y:S04]  /*6920*/  UISETP.NE.AND UP0, UPT, UR49, 0x3, UPT ;  /* 0x000000033100788c */ /* 0x000fe8000bf05270 */
[----:B------:R-:W-:Y:S03]  /*6930*/  USEL UR49, UR49, URZ, UP0 ;  /* 0x000000ff31317287 */ /* 0x000fe60008000000 */
[----:B------:R-:W-:Y:S05]  /*6940*/  @P0 LEA R2, R2, UR48, 0x3 ;  /* 0x0000003002020c11 */ /* 0x000fea000f8e18ff */
[----:B------:R-:W-:Y:S05]  /*6950*/  @P0 VIADD R2, R2, 0x38 ;  /* 0x0000003802020836 */ /* 0x000fea0000000000 */
[----:B------:R-:W-:Y:S04]  /*6960*/  @P0 PRMT R0, R0, 0x654, R2 ;  /* 0x0000065400000816 */ /* 0x000fe80000000002 */
[----:B------:R2:W-:Y:S03]  /*6970*/  @P0 SYNCS.ARRIVE.TRANS64.RED.A1T0 RZ, [R0+URZ], RZ ;  /* 0x000000ff00ff09a7 */ /* 0x0005e600081004ff */
.L_x_107:
[----:B------:R-:W-:Y:S01]  /*6980*/  ISETP.NE.AND P2, PT, R71, RZ, PT ;  /* 0x000000ff4700720c */ /* 0x000fe20003f45270 */
[----:B------:R-:W-:Y:S01]  /*6990*/  UIADD3 UR50, UPT, UPT, UR50, 0x2, URZ ;  /* 0x0000000232327890 */ /* 0x000fe2000fffe0ff */
[----:B------:R-:W-:Y:S01]  /*69a0*/  ISETP.NE.AND P0, PT, R73, 0x2, PT ;  /* 0x000000024900780c */ /* 0x000fe20003f05270 */
[----:B------:R-:W-:Y:S01]  /*69b0*/  IMAD.IADD R20, R29, 0x1, R58 ;  /* 0x000000011d147824 */ /* 0x000fe200078e023a */
[----:B------:R-:W-:Y:S01]  /*69c0*/  ISETP.NE.AND P1, PT, R31, 0x4, PT ;  /* 0x000000041f00780c */ /* 0x000fe20003f25270 */
[----:B------:R-:W-:Y:S01]  /*69d0*/  IMAD.IADD R21, R30, 0x1, R59 ;  /* 0x000000011e157824 */ /* 0x000fe200078e023b */
[----:B------:R-:W-:Y:S02]  /*69e0*/  SEL R2, RZ, 0x1, P0 ;  /* 0x00000001ff027807 */ /* 0x000fe40000000000 */
[----:B--2---:R-:W-:Y:S02]  /*69f0*/  SEL R0, RZ, 0x1, P1 ;  /* 0x00000001ff007807 */ /* 0x004fe40000800000 */
[----:B------:R-:W-:Y:S02]  /*6a00*/  LOP3.LUT R67, R67, R2, RZ, 0x3c, !PT ;  /* 0x0000000243437212 */ /* 0x000fe400078e3cff */
[----:B------:R-:W-:Y:S02]  /*6a10*/  LOP3.LUT R68, R68, R0, RZ, 0x3c, !PT ;  /* 0x0000000044447212 */ /* 0x000fe400078e3cff */
[----:B------:R-:W-:Y:S02]  /*6a20*/  @P2 R2UR UR36, R66 ;  /* 0x00000000422422ca */ /* 0x000fe400000e0000 */
[----:B------:R-:W-:Y:S02]  /*6a30*/  SEL R73, R73, RZ, P0 ;  /* 0x000000ff49497207 */ /* 0x000fe40000000000 */
[----:B------:R-:W-:Y:S01]  /*6a40*/  SEL R31, R31, RZ, P1 ;  /* 0x000000ff1f1f7207 */ /* 0x000fe20000800000 */
[----:B------:R-:W-:Y:S10]  /*6a50*/  @P2 BRA `(.L_x_108) ;  /* 0xffffffdc00e02947 */ /* 0x000ff4000383ffff */
[----:B------:R-:W-:-:S09]  /*6a60*/  UISETP.NE.AND UP0, UPT, UR53, URZ, UPT ;  /* 0x000000ff3500728c */ /* 0x000fd2000bf05270 */
[----:B------:R-:W-:Y:S05]  /*6a70*/  BRA.U !UP0, `(.L_x_109) ;  /* 0x0000000108487547 */ /* 0x000fea000b800000 */
[----:B------:R-:W2:Y:S02]  /*6a80*/  LDCU.64 UR4, c[0x0][0x890] ;  /* 0x00011200ff0477ac */ /* 0x000ea40008000a00 */
[----:B--2---:R-:W-:-:S04]  /*6a90*/  UISETP.NE.U32.AND UP0, UPT, UR4, URZ, UPT ;  /* 0x000000ff0400728c */ /* 0x004fc8000bf05070 */
[----:B------:R-:W-:-:S09]  /*6aa0*/  UISETP.NE.AND.EX UP0, UPT, UR5, URZ, UPT, UP0 ;  /* 0x000000ff0500728c */ /* 0x000fd2000bf05300 */
[----:B------:R-:W-:Y:S05]  /*6ab0*/  BRA.U UP0, `(.L_x_110) ;  /* 0x00000001000c7547 */ /* 0x000fea000b800000 */
[----:B------:R-:W-:-:S13]  /*6ac0*/  FSETP.NEU.AND P0, PT, R35, RZ, PT ;  /* 0x000000ff2300720b */ /* 0x000fda0003f0d000 */
[----:B------:R-:W-:Y:S05]  /*6ad0*/  @!P0 EXIT ;  /* 0x000000000000894d */ /* 0x000fea0003800000 */
[----:B------:R-:W-:Y:S05]  /*6ae0*/  BRA `(.L_x_109) ;  /* 0x00000000002c7947 */ /* 0x000fea0003800000 */
.L_x_110:
[----:B------:R-:W-:Y:S01]  /*6af0*/  ISETP.NE.AND P0, PT, R72, RZ, PT ;  /* 0x000000ff4800720c */ /* 0x000fe20003f05270 */
[----:B------:R-:W-:-:S12]  /*6b00*/  BSSY.RECONVERGENT B0, `(.L_x_109) ;  /* 0x0000009000007945 */ /* 0x000fd80003800200 */
[----:B------:R-:W-:Y:S05]  /*6b10*/  @P0 BRA `(.L_x_111) ;  /* 0x0000000000140947 */ /* 0x000fea0003800000 */
[----:B------:R-:W2:Y:S02]  /*6b20*/  LDCU.64 UR4, c[0x0][0x888] ;  /* 0x00011100ff0477ac */ /* 0x000ea40008000a00 */
[----:B--2---:R-:W-:-:S04]  /*6b30*/  ISETP.NE.U32.AND P0, PT, RZ, UR4, PT ;  /* 0x00000004ff007c0c */ /* 0x004fc8000bf05070 */
[----:B------:R-:W-:-:S13]  /*6b40*/  ISETP.NE.AND.EX P0, PT, RZ, UR5, PT, P0 ;  /* 0x00000005ff007c0c */ /* 0x000fda000bf05300 */
[----:B------:R-:W-:Y:S05]  /*6b50*/  @!P0 EXIT ;  /* 0x000000000000894d */ /* 0x000fea0003800000 */
[----:B------:R-:W-:Y:S05]  /*6b60*/  BRA `(.L_x_112) ;  /* 0x0000000000087947 */ /* 0x000fea0003800000 */
.L_x_111:
[----:B------:R-:W-:-:S13]  /*6b70*/  FSETP.NEU.AND P0, PT, R35, RZ, PT ;  /* 0x000000ff2300720b */ /* 0x000fda0003f0d000 */
[----:B------:R-:W-:Y:S05]  /*6b80*/  @!P0 EXIT ;  /* 0x000000000000894d */ /* 0x000fea0003800000 */
.L_x_112:
[----:B------:R-:W-:Y:S05]  /*6b90*/  BSYNC.RECONVERGENT B0 ;  /* 0x0000000000007941 */ /* 0x000fea0003800200 */
.L_x_109:
[----:B------:R-:W-:Y:S01]  /*6ba0*/  ULEA UR4, UR49, UR48, 0x3 ;  /* 0x0000003031047291 */ /* 0x000fe2000f8e18ff */
[----:B------:R-:W-:-:S04]  /*6bb0*/  DEPBAR.LE SB0, 0x0 ;  /* 0x000080000000791a */ /* 0x000fc80000000000 */
[----:B------:R-:W-:-:S04]  /*6bc0*/  UIADD3 UR4, UPT, UPT, UR4, 0x38, URZ ;  /* 0x0000003804047890 */ /* 0x000fc8000fffe0ff */
[----:B------:R-:W-:-:S09]  /*6bd0*/  UPRMT UR4, UR37, 0x654, UR4 ;  /* 0x0000065425047896 */ /* 0x000fd20008000004 */
[----:B------:R-:W-:Y:S01]  /*6be0*/  SYNCS.ARRIVE.TRANS64.RED.A1T0 RZ, [UR4], RZ ;  /* 0x000000ffffff79a7 */ /* 0x000fe20008100404 */
[----:B------:R-:W-:Y:S05]  /*6bf0*/  EXIT ;  /* 0x000000000000794d */ /* 0x000fea0003800000 */
.L_x_19:
[----:B--2---:R2:W1:Y:S02]  /*6c00*/  SYNCS.PHASECHK.TRANS64.TRYWAIT P0, [R2+URZ+0xd0], R3 ;  /* 0x0000d003020075a7 */ /* 0x00446400080011ff */
[----:B-1----:R-:W-:Y:S05]  /*6c10*/  @!P0 NANOSLEEP.SYNCS 0x989680 ;  /* 0x009896800000895d */ /* 0x002fea0003900000 */
[----:B------:R-:W1:Y:S02]  /*6c20*/  @!P0 SYNCS.PHASECHK.TRANS64 P0, [R2+URZ+0xd0], R3 ;  /* 0x0000d003020085a7 */ /* 0x000e6400080010ff */
[----:B-1----:R-:W-:Y:S05]  /*6c30*/  @!P0 BRA `(.L_x_19) ;  /* 0xfffffffc00f08947 */ /* 0x002fea000383ffff */
[----:B------:R-:W-:Y:S05]  /*6c40*/  BRA `(.L_x_113) ;  /* 0xffffffa8004c7947 */ /* 0x000fea000383ffff */
.L_x_22:
[----:B-1----:R-:W-:-:S07]  /*6c50*/  MOV R2, UR33 ;  /* 0x0000002100027c02 */ /* 0x002fce0008000f00 */
.L_x_114:
[----:B-1----:R1:W2:Y:S02]  /*6c60*/  SYNCS.PHASECHK.TRANS64.TRYWAIT P0, [R2+URZ+0x10], R4 ;  /* 0x00001004020075a7 */ /* 0x0022a400080011ff */
[----:B--2---:R-:W-:Y:S05]  /*6c70*/  @!P0 NANOSLEEP.SYNCS 0x989680 ;  /* 0x009896800000895d */ /* 0x004fea0003900000 */
[----:B------:R-:W2:Y:S02]  /*6c80*/  @!P0 SYNCS.PHASECHK.TRANS64 P0, [R2+URZ+0x10], R4 ;  /* 0x00001004020085a7 */ /* 0x000ea400080010ff */
[----:B--2---:R-:W-:Y:S05]  /*6c90*/  @!P0 BRA `(.L_x_114) ;  /* 0xfffffffc00f08947 */ /* 0x004fea000383ffff */
[----:B------:R-:W-:Y:S05]  /*6ca0*/  BRA `(.L_x_21) ;  /* 0xffffffa8009c7947 */ /* 0x000fea000383ffff */
.L_x_28:
[----:B-1----:R-:W-:-:S07]  /*6cb0*/  MOV R2, UR17 ;  /* 0x0000001100027c02 */ /* 0x002fce0008000f00 */
.L_x_115:
[----:B-1----:R1:W2:Y:S02]  /*6cc0*/  SYNCS.PHASECHK.TRANS64.TRYWAIT P0, [R2+URZ+0x10], R4 ;  /* 0x00001004020075a7 */ /* 0x0022a400080011ff */
[----:B--2---:R-:W-:Y:S05]  /*6cd0*/  @!P0 NANOSLEEP.SYNCS 0x989680 ;  /* 0x009896800000895d */ /* 0x004fea0003900000 */
[----:B------:R-:W2:Y:S02]  /*6ce0*/  @!P0 SYNCS.PHASECHK.TRANS64 P0, [R2+URZ+0x10], R4 ;  /* 0x00001004020085a7 */ /* 0x000ea400080010ff */
[----:B--2---:R-:W-:Y:S05]  /*6cf0*/  @!P0 BRA `(.L_x_115) ;  /* 0xfffffffc00f08947 */ /* 0x004fea000383ffff */
[----:B------:R-:W-:Y:S05]  /*6d00*/  BRA `(.L_x_27) ;  /* 0xffffffac00407947 */ /* 0x000fea000383ffff */
.L_x_32:
[----:B-1----:R1:W2:Y:S02]  /*6d10*/  SYNCS.PHASECHK.TRANS64.TRYWAIT P0, [R2+URZ+0x60], R3 ;  /* 0x00006003020075a7 */ /* 0x0022a400080011ff */
[----:B--2---:R-:W-:Y:S05]  /*6d20*/  @!P0 NANOSLEEP.SYNCS 0x989680 ;  /* 0x009896800000895d */ /* 0x004fea0003900000 */
[----:B------:R-:W2:Y:S02]  /*6d30*/  @!P0 SYNCS.PHASECHK.TRANS64 P0, [R2+URZ+0x60], R3 ;  /* 0x00006003020085a7 */ /* 0x000ea400080010ff */
[----:B--2---:R-:W-:Y:S05]  /*6d40*/  @!P0 BRA `(.L_x_32) ;  /* 0xfffffffc00f08947 */ /* 0x004fea000383ffff */
[----:B------:R-:W-:Y:S05]  /*6d50*/  BRA `(.L_x_116) ;  /* 0xffffffac00cc7947 */ /* 0x000fea000383ffff */
.L_x_36:
[----:B----4-:R-:W-:-:S07]  /*6d60*/  MOV R0, UR4 ;  /* 0x0000000400007c02 */ /* 0x010fce0008000f00 */
.L_x_117:
[----:B-1----:R1:W2:Y:S02]  /*6d70*/  SYNCS.PHASECHK.TRANS64.TRYWAIT P0, [R0+URZ], R2 ;  /* 0x00000002000075a7 */ /* 0x0022a400080011ff */
[----:B--2---:R-:W-:Y:S05]  /*6d80*/  @!P0 NANOSLEEP.SYNCS 0x989680 ;  /* 0x009896800000895d */ /* 0x004fea0003900000 */
[----:B------:R-:W2:Y:S02]  /*6d90*/  @!P0 SYNCS.PHASECHK.TRANS64 P0, [R0+URZ], R2 ;  /* 0x00000002000085a7 */ /* 0x000ea400080010ff */
[----:B--2---:R-:W-:Y:S05]  /*6da0*/  @!P0 BRA `(.L_x_117) ;  /* 0xfffffffc00f08947 */ /* 0x004fea000383ffff */
[----:B------:R-:W-:Y:S05]  /*6db0*/  BRA `(.L_x_118) ;  /* 0xffffffb4003c7947 */ /* 0x000fea000383ffff */
.L_x_39:
[----:B-1----:R1:W2:Y:S02]  /*6dc0*/  SYNCS.PHASECHK.TRANS64.TRYWAIT P0, [R0+URZ+0xc0], R4 ;  /* 0x0000c004000075a7 */ /* 0x0022a400080011ff */
[----:B--2---:R-:W-:Y:S05]  /*6dd0*/  @!P0 NANOSLEEP.SYNCS 0x989680 ;  /* 0x009896800000895d */ /* 0x004fea0003900000 */
[----:B------:R-:W2:Y:S02]  /*6de0*/  @!P0 SYNCS.PHASECHK.TRANS64 P0, [R0+URZ+0xc0], R4 ;  /* 0x0000c004000085a7 */ /* 0x000ea400080010ff */
[----:B--2---:R-:W-:Y:S05]  /*6df0*/  @!P0 BRA `(.L_x_39) ;  /* 0xfffffffc00f08947 */ /* 0x004fea000383ffff */
[----:B------:R-:W-:Y:S05]  /*6e00*/  BRA `(.L_x_119) ;  /* 0xffffffb400987947 */ /* 0x000fea000383ffff */
.L_x_40:
[----:B------:R-:W-:-:S07]  /*6e10*/  MOV R0, UR5 ;  /* 0x0000000500007c02 */ /* 0x000fce0008000f00 */
.L_x_120:
[----:B-1----:R1:W2:Y:S02]  /*6e20*/  SYNCS.PHASECHK.TRANS64.TRYWAIT P0, [R0+URZ+0x70], R5 ;  /* 0x00007005000075a7 */ /* 0x0022a400080011ff */
[----:B--2---:R-:W-:Y:S05]  /*6e30*/  @!P0 NANOSLEEP.SYNCS 0x989680 ;  /* 0x009896800000895d */ /* 0x004fea0003900000 */
[----:B------:R-:W2:Y:S02]  /*6e40*/  @!P0 SYNCS.PHASECHK.TRANS64 P0, [R0+URZ+0x70], R5 ;  /* 0x00007005000085a7 */ /* 0x000ea400080010ff */
[----:B--2---:R-:W-:Y:S05]  /*6e50*/  @!P0 BRA `(.L_x_120) ;  /* 0xfffffffc00f08947 */ /* 0x004fea000383ffff */
[----:B------:R-:W-:Y:S05]  /*6e60*/  BRA `(.L_x_121) ;  /* 0xffffffb400a87947 */ /* 0x000fea000383ffff */
.L_x_41:
[----:B-1----:R1:W2:Y:S02]  /*6e70*/  SYNCS.PHASECHK.TRANS64.TRYWAIT P1, [R0+URZ+0x60], R4 ;  /* 0x00006004000075a7 */ /* 0x0022a400080211ff */
[----:B--2---:R-:W-:Y:S05]  /*6e80*/  @!P1 NANOSLEEP.SYNCS 0x989680 ;  /* 0x009896800000995d */ /* 0x004fea0003900000 */
[----:B------:R-:W2:Y:S02]  /*6e90*/  @!P1 SYNCS.PHASECHK.TRANS64 P1, [R0+URZ+0x60], R4 ;  /* 0x00006004000095a7 */ /* 0x000ea400080210ff */
[----:B--2---:R-:W-:Y:S05]  /*6ea0*/  @!P1 BRA `(.L_x_41) ;  /* 0xfffffffc00f09947 */ /* 0x004fea000383ffff */
[----:B------:R-:W-:Y:S05]  /*6eb0*/  BRA `(.L_x_122) ;  /* 0xffffffb400d87947 */ /* 0x000fea000383ffff */
.L_x_44:
[----:B------:R-:W-:-:S07]  /*6ec0*/  MOV R0, UR5 ;  /* 0x0000000500007c02 */ /* 0x000fce0008000f00 */
.L_x_123:
[----:B-1----:R1:W2:Y:S02]  /*6ed0*/  SYNCS.PHASECHK.TRANS64.TRYWAIT P0, [R0+URZ+0x70], R2 ;  /* 0x00007002000075a7 */ /* 0x0022a400080011ff */
[----:B--2---:R-:W-:Y:S05]  /*6ee0*/  @!P0 NANOSLEEP.SYNCS 0x989680 ;  /* 0x009896800000895d */ /* 0x004fea0003900000 */
[----:B------:R-:W2:Y:S02]  /*6ef0*/  @!P0 SYNCS.PHASECHK.TRANS64 P0, [R0+URZ+0x70], R2 ;  /* 0x00007002000085a7 */ /* 0x000ea400080010ff */
[----:B--2---:R-:W-:Y:S05]  /*6f00*/  @!P0 BRA `(.L_x_123) ;  /* 0xfffffffc00f08947 */ /* 0x004fea000383ffff */
[----:B------:R-:W-:Y:S05]  /*6f10*/  BRA `(.L_x_43) ;  /* 0xffffffb8002c7947 */ /* 0x000fea000383ffff */
.L_x_51:
[----:B-1----:R1:W2:Y:S02]  /*6f20*/  SYNCS.PHASECHK.TRANS64.TRYWAIT P1, [R0+URZ+0x60], R2 ;  /* 0x00006002000075a7 */ /* 0x0022a400080211ff */
[----:B--2---:R-:W-:Y:S05]  /*6f30*/  @!P1 NANOSLEEP.SYNCS 0x989680 ;  /* 0x009896800000995d */ /* 0x004fea0003900000 */
[----:B------:R-:W2:Y:S02]  /*6f40*/  @!P1 SYNCS.PHASECHK.TRANS64 P1, [R0+URZ+0x60], R2 ;  /* 0x00006002000095a7 */ /* 0x000ea400080210ff */
[----:B--2---:R-:W-:Y:S05]  /*6f50*/  @!P1 BRA `(.L_x_51) ;  /* 0xfffffffc00f09947 */ /* 0x004fea000383ffff */
[----:B------:R-:W-:Y:S05]  /*6f60*/  BRA `(.L_x_124) ;  /* 0xffffffbc009c7947 */ /* 0x000fea000383ffff */
.L_x_52:
[----:B------:R-:W-:-:S07]  /*6f70*/  MOV R2, UR7 ;  /* 0x0000000700027c02 */ /* 0x000fce0008000f00 */
.L_x_125:
[----:B-1----:R1:W2:Y:S02]  /*6f80*/  SYNCS.PHASECHK.TRANS64.TRYWAIT P0, [R2+URZ+0xa0], R0 ;  /* 0x0000a000020075a7 */ /* 0x0022a400080011ff */
[----:B--2---:R-:W-:Y:S05]  /*6f90*/  @!P0 NANOSLEEP.SYNCS 0x989680 ;  /* 0x009896800000895d */ /* 0x004fea0003900000 */
[----:B------:R-:W2:Y:S02]  /*6fa0*/  @!P0 SYNCS.PHASECHK.TRANS64 P0, [R2+URZ+0xa0], R0 ;  /* 0x0000a000020085a7 */ /* 0x000ea400080010ff */
[----:B--2---:R-:W-:Y:S05]  /*6fb0*/  @!P0 BRA `(.L_x_125) ;  /* 0xfffffffc00f08947 */ /* 0x004fea000383ffff */
[----:B------:R-:W-:Y:S05]  /*6fc0*/  BRA `(.L_x_126) ;  /* 0xffffffbc00ec7947 */ /* 0x000fea000383ffff */
.L_x_55:
[----:B------:R-:W-:Y:S07]  /*6fd0*/  MOV R0, UR6 ;  /* 0x0000000600007c02 */ /* 0x000fee0008000f00 */
.L_x_127:
[----:B-1----:R1:W2:Y:S02]  /*6fe0*/  SYNCS.PHASECHK.TRANS64.TRYWAIT P0, [R0+URZ], R2 ;  /* 0x00000002000075a7 */ /* 0x0022a400080011ff */
[----:B--2---:R-:W-:Y:S05]  /*6ff0*/  @!P0 NANOSLEEP.SYNCS 0x989680 ;  /* 0x009896800000895d */ /* 0x004fea0003900000 */
[----:B------:R-:W2:Y:S02]  /*7000*/  @!P0 SYNCS.PHASECHK.TRANS64 P0, [R0+URZ], R2 ;  /* 0x00000002000085a7 */ /* 0x000ea400080010ff */
[----:B--2---:R-:W-:Y:S05]  /*7010*/  @!P0 BRA `(.L_x_127) ;  /* 0xfffffffc00f08947 */ /* 0x004fea000383ffff */
[----:B------:R-:W-:Y:S05]  /*7020*/  BRA `(.L_x_54) ;  /* 0xffffffc000087947 */ /* 0x000fea000383ffff */
.L_x_58:
[----:B------:R-:W-:-:S07]  /*7030*/  MOV R0, UR6 ;  /* 0x0000000600007c02 */ /* 0x000fce0008000f00 */
.L_x_128:
[----:B--2---:R2:W4:Y:S02]  /*7040*/  SYNCS.PHASECHK.TRANS64.TRYWAIT P0, [R0+URZ], R2 ;  /* 0x00000002000075a7 */ /* 0x00452400080011ff */
[----:B----4-:R-:W-:Y:S05]  /*7050*/  @!P0 NANOSLEEP.SYNCS 0x989680 ;  /* 0x009896800000895d */ /* 0x010fea0003900000 */
[----:B------:R-:W4:Y:S02]  /*7060*/  @!P0 SYNCS.PHASECHK.TRANS64 P0, [R0+URZ], R2 ;  /* 0x00000002000085a7 */ /* 0x000f2400080010ff */
[----:B----4-:R-:W-:Y:S05]  /*7070*/  @!P0 BRA `(.L_x_128) ;  /* 0xfffffffc00f08947 */ /* 0x010fea000383ffff */
[----:B------:R-:W-:Y:S05]  /*7080*/  BRA `(.L_x_129) ;  /* 0xffffffc000e47947 */ /* 0x000fea000383ffff */
.L_x_59:
[----:B------:R-:W-:-:S07]  /*7090*/  MOV R0, UR6 ;  /* 0x0000000600007c02 */ /* 0x000fce0008000f00 */
.L_x_130:
[----:B-1----:R1:W2:Y:S02]  /*70a0*/  SYNCS.PHASECHK.TRANS64.TRYWAIT P0, [R0+URZ], R3 ;  /* 0x00000003000075a7 */ /* 0x0022a400080011ff */
[----:B--2---:R-:W-:Y:S05]  /*70b0*/  @!P0 NANOSLEEP.SYNCS 0x989680 ;  /* 0x009896800000895d */ /* 0x004fea0003900000 */
[----:B------:R-:W2:Y:S02]  /*70c0*/  @!P0 SYNCS.PHASECHK.TRANS64 P0, [R0+URZ], R3 ;  /* 0x00000003000085a7 */ /* 0x000ea400080010ff */
[----:B--2---:R-:W-:Y:S05]  /*70d0*/  @!P0 BRA `(.L_x_130) ;  /* 0xfffffffc00f08947 */ /* 0x004fea000383ffff */
[----:B------:R-:W-:Y:S05]  /*70e0*/  BRA `(.L_x_131) ;  /* 0xffffffc000f07947 */ /* 0x000fea000383ffff */
.L_x_60:
[----:B------:R-:W-:-:S07]  /*70f0*/  MOV R0, UR6 ;  /* 0x0000000600007c02 */ /* 0x000fce0008000f00 */
.L_x_132:
[----:B-1----:R1:W2:Y:S02]  /*7100*/  SYNCS.PHASECHK.TRANS64.TRYWAIT P0, [R0+URZ], R3 ;  /* 0x00000003000075a7 */ /* 0x0022a400080011ff */
[----:B--2---:R-:W-:Y:S05]  /*7110*/  @!P0 NANOSLEEP.SYNCS 0x989680 ;  /* 0x009896800000895d */ /* 0x004fea0003900000 */
[----:B------:R-:W2:Y:S02]  /*7120*/  @!P0 SYNCS.PHASECHK.TRANS64 P0, [R0+URZ], R3 ;  /* 0x00000003000085a7 */ /* 0x000ea400080010ff */
[----:B--2---:R-:W-:Y:S05]  /*7130*/  @!P0 BRA `(.L_x_132) ;  /* 0xfffffffc00f08947 */ /* 0x004fea000383ffff */
[----:B------:R-:W-:Y:S05]  /*7140*/  BRA `(.L_x_133) ;  /* 0xffffffc000fc7947 */ /* 0x000fea000383ffff */
.L_x_61:
[----:B-1----:R-:W-:-:S07]  /*7150*/  MOV R0, UR7 ;  /* 0x0000000700007c02 */ /* 0x002fce0008000f00 */
.L_x_134:
[----:B-1----:R1:W2:Y:S02]  /*7160*/  SYNCS.PHASECHK.TRANS64.TRYWAIT P0, [R0+URZ], R2 ;  /* 0x00000002000075a7 */ /* 0x0022a400080011ff */
[----:B--2---:R-:W-:Y:S05]  /*7170*/  @!P0 NANOSLEEP.SYNCS 0x989680 ;  /* 0x009896800000895d */ /* 0x004fea0003900000 */
[----:B------:R-:W2:Y:S02]  /*7180*/  @!P0 SYNCS.PHASECHK.TRANS64 P0, [R0+URZ], R2 ;  /* 0x00000002000085a7 */ /* 0x000ea400080010ff */
[----:B--2---:R-:W-:Y:S05]  /*7190*/  @!P0 BRA `(.L_x_134) ;  /* 0xfffffffc00f08947 */ /* 0x004fea000383ffff */
[----:B------:R-:W-:Y:S05]  /*71a0*/  BRA `(.L_x_135) ;  /* 0xffffffc400087947 */ /* 0x000fea000383ffff */
.L_x_66:
[----:B--2---:R2:W3:Y:S02]  /*71b0*/  SYNCS.PHASECHK.TRANS64.TRYWAIT P0, [R0+URZ+0x60], R2 ;  /* 0x00006002000075a7 */ /* 0x0044e400080011ff */
[----:B---3--:R-:W-:Y:S05]  /*71c0*/  @!P0 NANOSLEEP.SYNCS 0x989680 ;  /* 0x009896800000895d */ /* 0x008fea0003900000 */
[----:B------:R-:W3:Y:S02]  /*71d0*/  @!P0 SYNCS.PHASECHK.TRANS64 P0, [R0+URZ+0x60], R2 ;  /* 0x00006002000085a7 */ /* 0x000ee400080010ff */
[----:B---3--:R-:W-:Y:S05]  /*71e0*/  @!P0 BRA `(.L_x_66) ;  /* 0xfffffffc00f08947 */ /* 0x008fea000383ffff */
[----:B------:R-:W-:Y:S05]  /*71f0*/  BRA `(.L_x_136) ;  /* 0xffffffc800007947 */ /* 0x000fea000383ffff */
.L_x_69:
[----:B------:R-:W-:Y:S07]  /*7200*/  MOV R0, UR7 ;  /* 0x0000000700007c02 */ /* 0x000fee0008000f00 */
.L_x_137:
[----:B--2---:R2:W3:Y:S02]  /*7210*/  SYNCS.PHASECHK.TRANS64.TRYWAIT P0, [R0+URZ+0x58], R2 ;  /* 0x00005802000075a7 */ /* 0x0044e400080011ff */
[----:B---3--:R-:W-:Y:S05]  /*7220*/  @!P0 NANOSLEEP.SYNCS 0x989680 ;  /* 0x009896800000895d */ /* 0x008fea0003900000 */
[----:B------:R-:W3:Y:S02]  /*7230*/  @!P0 SYNCS.PHASECHK.TRANS64 P0, [R0+URZ+0x58], R2 ;  /* 0x00005802000085a7 */ /* 0x000ee400080010ff */
[----:B---3--:R-:W-:Y:S05]  /*7240*/  @!P0 BRA `(.L_x_137) ;  /* 0xfffffffc00f08947 */ /* 0x008fea000383ffff */
[----:B------:R-:W-:Y:S05]  /*7250*/  BRA `(.L_x_68) ;  /* 0xffffffc800e07947 */ /* 0x000fea000383ffff */
.L_x_72:
[----:B------:R-:W-:Y:S07]  /*7260*/  MOV R0, UR15 ;  /* 0x0000000f00007c02 */ /* 0x000fee0008000f00 */
.L_x_138:
[----:B-1----:R1:W2:Y:S02]  /*7270*/  SYNCS.PHASECHK.TRANS64.TRYWAIT P0, [R0+URZ+0x38], R9 ;  /* 0x00003809000075a7 */ /* 0x0022a400080011ff */
[----:B--2---:R-:W-:Y:S05]  /*7280*/  @!P0 NANOSLEEP.SYNCS 0x989680 ;  /* 0x009896800000895d */ /* 0x004fea0003900000 */
[----:B------:R-:W2:Y:S02]  /*7290*/  @!P0 SYNCS.PHASECHK.TRANS64 P0, [R0+URZ+0x38], R9 ;  /* 0x00003809000085a7 */ /* 0x000ea400080010ff */
[----:B--2---:R-:W-:Y:S05]  /*72a0*/  @!P0 BRA `(.L_x_138) ;  /* 0xfffffffc00f08947 */ /* 0x004fea000383ffff */
[----:B------:R-:W-:Y:S05]  /*72b0*/  BRA `(.L_x_139) ;  /* 0xffffffcc00587947 */ /* 0x000fea000383ffff */
.L_x_73:
[----:B------:R-:W-:Y:S07]  /*72c0*/  MOV R0, UR13 ;  /* 0x0000000d00007c02 */ /* 0x000fee0008000f00 */
.L_x_140:
[----:B-1----:R1:W2:Y:S02]  /*72d0*/  SYNCS.PHASECHK.TRANS64.TRYWAIT P0, [R0+URZ+0x38], R20 ;  /* 0x00003814000075a7 */ /* 0x0022a400080011ff */
[----:B--2---:R-:W-:Y:S05]  /*72e0*/  @!P0 NANOSLEEP.SYNCS 0x989680 ;  /* 0x009896800000895d */ /* 0x004fea0003900000 */
[----:B------:R-:W2:Y:S02]  /*72f0*/  @!P0 SYNCS.PHASECHK.TRANS64 P0, [R0+URZ+0x38], R20 ;  /* 0x00003814000085a7 */ /* 0x000ea400080010ff */
[----:B--2---:R-:W-:Y:S05]  /*7300*/  @!P0 BRA `(.L_x_140) ;  /* 0xfffffffc00f08947 */ /* 0x004fea000383ffff */
[----:B------:R-:W-:Y:S05]  /*7310*/  BRA `(.L_x_141) ;  /* 0xffffffcc00f87947 */ /* 0x000fea000383ffff */
.L_x_75:
[----:B------:R-:W-:-:S07]  /*7320*/  MOV R0, UR4 ;  /* 0x0000000400007c02 */ /* 0x000fce0008000f00 */
.L_x_142:
[----:B-1----:R1:W3:Y:S02]  /*7330*/  SYNCS.PHASECHK.TRANS64.TRYWAIT P0, [R0+URZ], R2 ;  /* 0x00000002000075a7 */ /* 0x0022e400080011ff */
[----:B---3--:R-:W-:Y:S05]  /*7340*/  @!P0 NANOSLEEP.SYNCS 0x989680 ;  /* 0x009896800000895d */ /* 0x008fea0003900000 */
[----:B------:R-:W3:Y:S02]  /*7350*/  @!P0 SYNCS.PHASECHK.TRANS64 P0, [R0+URZ], R2 ;  /* 0x00000002000085a7 */ /* 0x000ee400080010ff */
[----:B---3--:R-:W-:Y:S05]  /*7360*/  @!P0 BRA `(.L_x_142) ;  /* 0xfffffffc00f08947 */ /* 0x008fea000383ffff */
[----:B------:R-:W-:Y:S05]  /*7370*/  BRA `(.L_x_143) ;  /* 0xffffffd000847947 */ /* 0x000fea000383ffff */
.L_x_76:
[----:B------:R-:W-:-:S07]  /*7380*/  MOV R0, UR4 ;  /* 0x0000000400007c02 */ /* 0x000fce0008000f00 */
.L_x_144:
[----:B-1----:R1:W3:Y:S02]  /*7390*/  SYNCS.PHASECHK.TRANS64.TRYWAIT P0, [R0+URZ], R2 ;  /* 0x00000002000075a7 */ /* 0x0022e400080011ff */
[----:B---3--:R-:W-:Y:S05]  /*73a0*/  @!P0 NANOSLEEP.SYNCS 0x989680 ;  /* 0x009896800000895d */ /* 0x008fea0003900000 */
[----:B------:R-:W3:Y:S02]  /*73b0*/  @!P0 SYNCS.PHASECHK.TRANS64 P0, [R0+URZ], R2 ;  /* 0x00000002000085a7 */ /* 0x000ee400080010ff */
[----:B---3--:R-:W-:Y:S05]  /*73c0*/  @!P0 BRA `(.L_x_144) ;  /* 0xfffffffc00f08947 */ /* 0x008fea000383ffff */
[----:B------:R-:W-:Y:S05]  /*73d0*/  BRA `(.L_x_145) ;  /* 0xffffffd000907947 */ /* 0x000fea000383ffff */
.L_x_78:
[----:B--2---:R2:W4:Y:S02]  /*73e0*/  SYNCS.PHASECHK.TRANS64.TRYWAIT P0, [R0+URZ+0x60], R2 ;  /* 0x00006002000075a7 */ /* 0x00452400080011ff */
[----:B----4-:R-:W-:Y:S05]  /*73f0*/  @!P0 NANOSLEEP.SYNCS 0x989680 ;  /* 0x009896800000895d */ /* 0x010fea0003900000 */
[----:B------:R-:W4:Y:S02]  /*7400*/  @!P0 SYNCS.PHASECHK.TRANS64 P0, [R0+URZ+0x60], R2 ;  /* 0x00006002000085a7 */ /* 0x000f2400080010ff */
[----:B----4-:R-:W-:Y:S05]  /*7410*/  @!P0 BRA `(.L_x_78) ;  /* 0xfffffffc00f08947 */ /* 0x010fea000383ffff */
[----:B------:R-:W-:Y:S05]  /*7420*/  BRA `(.L_x_146) ;  /* 0xffffffd400807947 */ /* 0x000fea000383ffff */
.L_x_88:
[----:B-1----:R1:W3:Y:S02]  /*7430*/  SYNCS.PHASECHK.TRANS64.TRYWAIT P1, [R2+URZ+0x20], R4 ;  /* 0x00002004020075a7 */ /* 0x0022e400080211ff */
[----:B---3--:R-:W-:Y:S05]  /*7440*/  @!P1 NANOSLEEP.SYNCS 0x989680 ;  /* 0x009896800000995d */ /* 0x008fea0003900000 */
[----:B------:R-:W3:Y:S02]  /*7450*/  @!P1 SYNCS.PHASECHK.TRANS64 P1, [R2+URZ+0x20], R4 ;  /* 0x00002004020095a7 */ /* 0x000ee400080210ff */
[----:B---3--:R-:W-:Y:S05]  /*7460*/  @!P1 BRA `(.L_x_88) ;  /* 0xfffffffc00f09947 */ /* 0x008fea000383ffff */
[----:B------:R-:W-:Y:S05]  /*7470*/  BRA `(.L_x_87) ;  /* 0xffffffe000807947 */ /* 0x000fea000383ffff */
.L_x_90:
[----:B-1----:R1:W2:Y:S02]  /*7480*/  SYNCS.PHASECHK.TRANS64.TRYWAIT P0, [R44+URZ+0x80], R3 ;  /* 0x000080032c0075a7 */ /* 0x0022a400080011ff */
[----:B--2---:R-:W-:Y:S05]  /*7490*/  @!P0 NANOSLEEP.SYNCS 0x989680 ;  /* 0x009896800000895d */ /* 0x004fea0003900000 */
[----:B------:R-:W2:Y:S02]  /*74a0*/  @!P0 SYNCS.PHASECHK.TRANS64 P0, [R44+URZ+0x80], R3 ;  /* 0x000080032c0085a7 */ /* 0x000ea400080010ff */
[----:B--2---:R-:W-:Y:S05]  /*74b0*/  @!P0 BRA `(.L_x_90) ;  /* 0xfffffffc00f08947 */ /* 0x004fea000383ffff */
[----:B------:R-:W-:Y:S05]  /*74c0*/  BRA `(.L_x_89) ;  /* 0xffffffe000d07947 */ /* 0x000fea000383ffff */
.L_x_101:
[----:B-1----:R1:W2:Y:S02]  /*74d0*/  SYNCS.PHASECHK.TRANS64.TRYWAIT P0, [R2+URZ+0x20], R45 ;  /* 0x0000202d020075a7 */ /* 0x0022a400080011ff */
[----:B--2---:R-:W-:Y:S05]  /*74e0*/  @!P0 NANOSLEEP.SYNCS 0x989680 ;  /* 0x009896800000895d */ /* 0x004fea0003900000 */
[----:B------:R-:W2:Y:S02]  /*74f0*/  @!P0 SYNCS.PHASECHK.TRANS64 P0, [R2+URZ+0x20], R45 ;  /* 0x0000202d020085a7 */ /* 0x000ea400080010ff */
[----:B--2---:R-:W-:Y:S05]  /*7500*/  @!P0 BRA `(.L_x_101) ;  /* 0xfffffffc00f08947 */ /* 0x004fea000383ffff */
[----:B------:R-:W-:Y:S05]  /*7510*/  BRA `(.L_x_100) ;  /* 0xffffffe800e07947 */ /* 0x000fea000383ffff */
        .weak           $__internal_0_$__cuda_sm10x_tcgen05_guardrail_trap_col_being_dealloced_not_returned_by_alloc
        .type           $__internal_0_$__cuda_sm10x_tcgen05_guardrail_trap_col_being_dealloced_not_returned_by_alloc,@function
        .size           $__internal_0_$__cuda_sm10x_tcgen05_guardrail_trap_col_being_dealloced_not_returned_by_alloc,($__internal_1_$__cuda_sm10x_tcgen05_guardrail_trap_phase_invalid_during_alloc - $__internal_0_$__cuda_sm10x_tcgen05_guardrail_trap_col_being_dealloced_not_returned_by_alloc)
$__internal_0_$__cuda_sm10x_tcgen05_guardrail_trap_col_being_dealloced_not_returned_by_alloc:
[----:B------:R-:W-:Y:S05]  /*7520*/  BPT.TRAP 0x1 ;  /* 0x000000040000795c */ /* 0x000fea0000300000 */
[----:B------:R-:W-:-:S04]  /*7530*/  HFMA2 R3, -RZ, RZ, 0, 0 ;  /* 0x00000000ff037431 */ /* 0x000fc800000001ff */
[----:B------:R-:W-:Y:S05]  /*7540*/  RET.REL.NODEC R2 `(_ZN7cutlass13device_kernelINS_4gemm6kernel13GemmUniversalIN4cute5tupleIJiiiiEEENS1_10collective13CollectiveMmaINS1_35MainloopSm100TmaUmmaWarpSpecializedILi2ELi2ELi4ENS5_IJNS4_1CILi1EEESB_SB_EEEEENS5_IJNSA_ILi64EEESE_SE_EEENS_10bfloat16_tENS5_IJlSB_lEEESG_SH_NS4_8TiledMMAINS4_8MMA_AtomIJNS4_20SM100_MMA_F16BF16_SSISG_SG_fLi64ELi64ELNS4_4UMMA5MajorE0ELSM_0ELNSL_7ScaleInE0ELSN_0EEEEEENS4_6LayoutISC_NS5_IJNSA_ILi0EEESR_SR_EEEEENS5_IJNS4_10UnderscoreESU_SU_EEEEENS4_13SM90_TMA_LOADENS4_14ComposedLayoutINS4_7SwizzleILi3ELi4ELi3EEENS4_18smem_ptr_flag_bitsILi16EEENSQ_INS5_IJNSA_ILi8EEESE_EEENS5_IJSE_SB_EEEEEEEvNS4_8identityESX_S17_vS18_EENS_8epilogue10collective18CollectiveEpilogueINS1A_23Sm100TmaWarpSpecializedILi3ELi2ELi16ELb1ELb0EEEJSF_NS5_IJNSQ_ISE_SB_EENSQ_INSA_ILi32EEESB_EEEEESG_SH_SG_SH_NS1A_6fusion15FusionCallbacksIS1E_NS1J_17LinearCombinationISG_fSG_fLNS_15FloatRoundStyleE2EEESF_S1I_JEEENS4_5SM1004TMEM4LOAD26SM100_TMEM_LOAD_16dp256b4xESX_NSY_INSZ_ILi2ELi4ELi3EEES12_NSQ_INS5_IJS13_S1G_EEENS5_IJS1G_SB_EEEEEEENS4_17SM75_U32x4_LDSM_NENS4_14SM90_TMA_STOREES1X_NS4_17SM90_U32x4_STSM_NENS4_39AutoVectorizingCopyWithAssumedAlignmentILi128EEEEEEvvEEEEvNT_6ParamsE) ;  /* 0xffffff8802ac7950 */ /* 0x000fea0003c3ffff */
        .weak           $__internal_1_$__cuda_sm10x_tcgen05_guardrail_trap_phase_invalid_during_alloc
        .type           $__internal_1_$__cuda_sm10x_tcgen05_guardrail_trap_phase_invalid_during_alloc,@function
        .size           $__internal_1_$__cuda_sm10x_tcgen05_guardrail_trap_phase_invalid_during_alloc,($__internal_2_$__cuda_sm10x_tcgen05_guardrail_trap_unallocated_columns_being_dealloced - $__internal_1_$__cuda_sm10x_tcgen05_guardrail_trap_phase_invalid_during_alloc)
$__internal_1_$__cuda_sm10x_tcgen05_guardrail_trap_phase_invalid_during_alloc:
[----:B------:R-:W-:Y:S05]  /*7550*/  BPT.TRAP 0x1 ;  /* 0x000000040000795c */ /* 0x000fea0000300000 */
[----:B------:R-:W-:-:S04]  /*7560*/  MOV R3, 0x0 ;  /* 0x0000000000037802 */ /* 0x000fc80000000f00 */
[----:B------:R-:W-:Y:S05]  /*7570*/  RET.REL.NODEC R2 `(_ZN7cutlass13device_kernelINS_4gemm6kernel13GemmUniversalIN4cute5tupleIJiiiiEEENS1_10collective13CollectiveMmaINS1_35MainloopSm100TmaUmmaWarpSpecializedILi2ELi2ELi4ENS5_IJNS4_1CILi1EEESB_SB_EEEEENS5_IJNSA_ILi64EEESE_SE_EEENS_10bfloat16_tENS5_IJlSB_lEEESG_SH_NS4_8TiledMMAINS4_8MMA_AtomIJNS4_20SM100_MMA_F16BF16_SSISG_SG_fLi64ELi64ELNS4_4UMMA5MajorE0ELSM_0ELNSL_7ScaleInE0ELSN_0EEEEEENS4_6LayoutISC_NS5_IJNSA_ILi0EEESR_SR_EEEEENS5_IJNS4_10UnderscoreESU_SU_EEEEENS4_13SM90_TMA_LOADENS4_14ComposedLayoutINS4_7SwizzleILi3ELi4ELi3EEENS4_18smem_ptr_flag_bitsILi16EEENSQ_INS5_IJNSA_ILi8EEESE_EEENS5_IJSE_SB_EEEEEEEvNS4_8identityESX_S17_vS18_EENS_8epilogue10collective18CollectiveEpilogueINS1A_23Sm100TmaWarpSpecializedILi3ELi2ELi16ELb1ELb0EEEJSF_NS5_IJNSQ_ISE_SB_EENSQ_INSA_ILi32EEESB_EEEEESG_SH_SG_SH_NS1A_6fusion15FusionCallbacksIS1E_NS1J_17LinearCombinationISG_fSG_fLNS_15FloatRoundStyleE2EEESF_S1I_JEEENS4_5SM1004TMEM4LOAD26SM100_TMEM_LOAD_16dp256b4xESX_NSY_INSZ_ILi2ELi4ELi3EEES12_NSQ_INS5_IJS13_S1G_EEENS5_IJS1G_SB_EEEEEEENS4_17SM75_U32x4_LDSM_NENS4_14SM90_TMA_STOREES1X_NS4_17SM90_U32x4_STSM_NENS4_39AutoVectorizingCopyWithAssumedAlignmentILi128EEEEEEvvEEEEvNT_6ParamsE) ;  /* 0xffffff8802a07950 */ /* 0x000fea0003c3ffff */
        .weak           $__internal_2_$__cuda_sm10x_tcgen05_guardrail_trap_unallocated_columns_being_dealloced
        .type           $__internal_2_$__cuda_sm10x_tcgen05_guardrail_trap_unallocated_columns_being_dealloced,@function
        .size           $__internal_2_$__cuda_sm10x_tcgen05_guardrail_trap_unallocated_columns_being_dealloced,(.L_x_148 - $__internal_2_$__cuda_sm10x_tcgen05_guardrail_trap_unallocated_columns_being_dealloced)
$__internal_2_$__cuda_sm10x_tcgen05_guardrail_trap_unallocated_columns_being_dealloced:
[----:B------:R-:W-:Y:S05]  /*7580*/  BPT.TRAP 0x1 ;  /* 0x000000040000795c */ /* 0x000fea0000300000 */
[----:B------:R-:W-:-:S04]  /*7590*/  HFMA2 R3, -RZ, RZ, 0, 0 ;  /* 0x00000000ff037431 */ /* 0x000fc800000001ff */
[----:B------:R-:W-:Y:S05]  /*75a0*/  RET.REL.NODEC R2 `(_ZN7cutlass13device_kernelINS_4gemm6kernel13GemmUniversalIN4cute5tupleIJiiiiEEENS1_10collective13CollectiveMmaINS1_35MainloopSm100TmaUmmaWarpSpecializedILi2ELi2ELi4ENS5_IJNS4_1CILi1EEESB_SB_EEEEENS5_IJNSA_ILi64EEESE_SE_EEENS_10bfloat16_tENS5_IJlSB_lEEESG_SH_NS4_8TiledMMAINS4_8MMA_AtomIJNS4_20SM100_MMA_F16BF16_SSISG_SG_fLi64ELi64ELNS4_4UMMA5MajorE0ELSM_0ELNSL_7ScaleInE0ELSN_0EEEEEENS4_6LayoutISC_NS5_IJNSA_ILi0EEESR_SR_EEEEENS5_IJNS4_10UnderscoreESU_SU_EEEEENS4_13SM90_TMA_LOADENS4_14ComposedLayoutINS4_7SwizzleILi3ELi4ELi3EEENS4_18smem_ptr_flag_bitsILi16EEENSQ_INS5_IJNSA_ILi8EEESE_EEENS5_IJSE_SB_EEEEEEEvNS4_8identityESX_S17_vS18_EENS_8epilogue10collective18CollectiveEpilogueINS1A_23Sm100TmaWarpSpecializedILi3ELi2ELi16ELb1ELb0EEEJSF_NS5_IJNSQ_ISE_SB_EENSQ_INSA_ILi32EEESB_EEEEESG_SH_SG_SH_NS1A_6fusion15FusionCallbacksIS1E_NS1J_17LinearCombinationISG_fSG_fLNS_15FloatRoundStyleE2EEESF_S1I_JEEENS4_5SM1004TMEM4LOAD26SM100_TMEM_LOAD_16dp256b4xESX_NSY_INSZ_ILi2ELi4ELi3EEES12_NSQ_INS5_IJS13_S1G_EEENS5_IJS1G_SB_EEEEEEENS4_17SM75_U32x4_LDSM_NENS4_14SM90_TMA_STOREES1X_NS4_17SM90_U32x4_STSM_NENS4_39AutoVectorizingCopyWithAssumedAlignmentILi128EEEEEEvvEEEEvNT_6ParamsE) ;  /* 0xffffff8802947950 */ /* 0x000fea0003c3ffff */
.L_x_147:
[----:B------:R-:W-:-:S00]  /*75b0*/  BRA `(.L_x_147) ;  /* 0xfffffffc00fc7947 */ /* 0x000fc0000383ffff */
[----:B------:R-:W-:-:S00]  /*75c0*/  NOP ;  /* 0x0000000000007918 */ /* 0x000fc00000000000 */
        /* <DEDUP_REMOVED lines=11> */
.L_x_148:


//--------------------- .nv.global.init           --------------------------
	.section	.nv.global.init,"aw",@progbits
.nv.global.init:
	.type		$str$27,@object
	.size		$str$27,($str$28 - $str$27)
$str$27:
        /*0000*/ 	.byte	0x28, 0x61, 0x64, 0x64, 0x72, 0x65, 0x73, 0x73, 0x20, 0x26, 0x20, 0x6d, 0x61, 0x73, 0x6b, 0x29
        /*0010*/ 	.byte	0x20, 0x3d, 0x3d, 0x20, 0x30, 0x00
	.type		$str$28,@object
	.size		$str$28,($str$26 - $str$28)
$str$28:
        /*0016*/ 	.byte	0x2f, 0x74, 0x6d, 0x70, 0x2f, 0x63, 0x75, 0x74, 0x6c, 0x61, 0x73, 0x73, 0x5f, 0x73, 0x77, 0x65
        /*0026*/ 	.byte	0x65, 0x70, 0x5f, 0x73, 0x72, 0x63, 0x2f, 0x69, 0x6e, 0x63, 0x6c, 0x75, 0x64, 0x65, 0x2f, 0x63
        /*0036*/ 	.byte	0x75, 0x74, 0x65, 0x2f, 0x70, 0x6f, 0x69, 0x6e, 0x74, 0x65, 0x72, 0x5f, 0x66, 0x6c, 0x61, 0x67
        /*0046*/ 	.byte	0x67, 0x65, 0x64, 0x2e, 0x68, 0x70, 0x70, 0x00
	.type		$str$26,@object
	.size		$str$26,($str$25 - $str$26)
$str$26:
        /*004e*/ 	.byte	0x2f, 0x74, 0x6d, 0x70, 0x2f, 0x63, 0x75, 0x74, 0x6c, 0x61, 0x73, 0x73, 0x5f, 0x73, 0x77, 0x65
        /*005e*/ 	.byte	0x65, 0x70, 0x5f, 0x73, 0x72, 0x63, 0x2f, 0x69, 0x6e, 0x63, 0x6c, 0x75, 0x64, 0x65, 0x2f, 0x63
        /*006e*/ 	.byte	0x75, 0x74, 0x65, 0x2f, 0x61, 0x74, 0x6f, 0x6d, 0x2f, 0x63, 0x6f, 0x70, 0x79, 0x5f, 0x74, 0x72
        /*007e*/ 	.byte	0x61, 0x69, 0x74, 0x73, 0x5f, 0x73, 0x6d, 0x31, 0x30, 0x30, 0x2e, 0x68, 0x70, 0x70, 0x00
	.type		$str$25,@object
	.size		$str$25,(__unnamed_1 - $str$25)
$str$25:
        /*008d*/ 	.byte	0x28, 0x28, 0x75, 0x69, 0x6e, 0x74, 0x33, 0x32, 0x5f, 0x74, 0x28, 0x74, 0x68, 0x72, 0x65, 0x61
        /*009d*/ 	.byte	0x64, 0x49, 0x64, 0x78, 0x2e, 0x78, 0x29, 0x20, 0x2f, 0x20, 0x33, 0x32, 0x29, 0x20, 0x25, 0x20
        /*00ad*/ 	.byte	0x34, 0x29, 0x20, 0x3d, 0x3d, 0x20, 0x28, 0x28, 0x28, 0x74, 0x6d, 0x65, 0x6d, 0x5f, 0x61, 0x64
        /*00bd*/ 	.byte	0x64, 0x72, 0x20, 0x3e, 0x3e, 0x20, 0x31, 0x36, 0x29, 0x20, 0x2f, 0x20, 0x33, 0x32, 0x29, 0x20
        /*00cd*/ 	.byte	0x25, 0x20, 0x34, 0x29, 0x00
	.type		__unnamed_1,@object
	.size		__unnamed_1,(__unnamed_2 - __unnamed_1)
__unnamed_1:
        /*00d2*/ 	.byte	0x61, 0x75, 0x74, 0x6f, 0x20, 0x63, 0x75, 0x74, 0x65, 0x3a, 0x3a, 0x61, 0x73, 0x5f, 0x70, 0x6f
        /* <DEDUP_REMOVED lines=24> */
        /*0262*/ 	.byte	0x30, 0x34, 0x38, 0x3e, 0x3e, 0x3e, 0x3e, 0x5d, 0x00
	.type		__unnamed_2,@object
	.size		__unnamed_2,(.L_2 - __unnamed_2)
__unnamed_2:
        /* <DEDUP_REMOVED lines=45> */
        /*053b*/ 	.byte	0x3e, 0x3e, 0x3e, 0x5d, 0x00
.L_2:


//--------------------- .nv.shared._ZN7cutlass13device_kernelINS_4gemm6kernel13GemmUniversalIN4cute5tupleIJiiiiEEENS1_10collective13CollectiveMmaINS1_35MainloopSm100TmaUmmaWarpSpecializedILi2ELi2ELi4ENS5_IJNS4_1CILi1EEESB_SB_EEEEENS5_IJNSA_ILi64EEESE_SE_EEENS_10bfloat16_tENS5_IJlSB_lEEESG_SH_NS4_8TiledMMAINS4_8MMA_AtomIJNS4_20SM100_MMA_F16BF16_SSISG_SG_fLi64ELi64ELNS4_4UMMA5MajorE0ELSM_0ELNSL_7ScaleInE0ELSN_0EEEEEENS4_6LayoutISC_NS5_IJNSA_ILi0EEESR_SR_EEEEENS5_IJNS4_10UnderscoreESU_SU_EEEEENS4_13SM90_TMA_LOADENS4_14ComposedLayoutINS4_7SwizzleILi3ELi4ELi3EEENS4_18smem_ptr_flag_bitsILi16EEENSQ_INS5_IJNSA_ILi8EEESE_EEENS5_IJSE_SB_EEEEEEEvNS4_8identityESX_S17_vS18_EENS_8epilogue10collective18CollectiveEpilogueINS1A_23Sm100TmaWarpSpecializedILi3ELi2ELi16ELb1ELb0EEEJSF_NS5_IJNSQ_ISE_SB_EENSQ_INSA_ILi32EEESB_EEEEESG_SH_SG_SH_NS1A_6fusion15FusionCallbacksIS1E_NS1J_17LinearCombinationISG_fSG_fLNS_15FloatRoundStyleE2EEESF_S1I_JEEENS4_5SM1004TMEM4LOAD26SM100_TMEM_LOAD_16dp256b4xESX_NSY_INSZ_ILi2ELi4ELi3EEES12_NSQ_INS5_IJS13_S1G_EEENS5_IJS1G_SB_EEEEEEENS4_17SM75_U32x4_LDSM_NENS4_14SM90_TMA_STOREES1X_NS4_17SM90_U32x4_STSM_NENS4_39AutoVectorizingCopyWithAssumedAlignmentILi128EEEEEEvvEEEEvNT_6ParamsE --------------------------
	.section	.nv.shared._ZN7cutlass13device_kernelINS_4gemm6kernel13GemmUniversalIN4cute5tupleIJiiiiEEENS1_10collective13CollectiveMmaINS1_35MainloopSm100TmaUmmaWarpSpecializedILi2ELi2ELi4ENS5_IJNS4_1CILi1EEESB_SB_EEEEENS5_IJNSA_ILi64EEESE_SE_EEENS_10bfloat16_tENS5_IJlSB_lEEESG_SH_NS4_8TiledMMAINS4_8MMA_AtomIJNS4_20SM100_MMA_F16BF16_SSISG_SG_fLi64ELi64ELNS4_4UMMA5MajorE0ELSM_0ELNSL_7ScaleInE0ELSN_0EEEEEENS4_6LayoutISC_NS5_IJNSA_ILi0EEESR_SR_EEEEENS5_IJNS4_10UnderscoreESU_SU_EEEEENS4_13SM90_TMA_LOADENS4_14ComposedLayoutINS4_7SwizzleILi3ELi4ELi3EEENS4_18smem_ptr_flag_bitsILi16EEENSQ_INS5_IJNSA_ILi8EEESE_EEENS5_IJSE_SB_EEEEEEEvNS4_8identityESX_S17_vS18_EENS_8epilogue10collective18CollectiveEpilogueINS1A_23Sm100TmaWarpSpecializedILi3ELi2ELi16ELb1ELb0EEEJSF_NS5_IJNSQ_ISE_SB_EENSQ_INSA_ILi32EEESB_EEEEESG_SH_SG_SH_NS1A_6fusion15FusionCallbacksIS1E_NS1J_17LinearCombinationISG_fSG_fLNS_15FloatRoundStyleE2EEESF_S1I_JEEENS4_5SM1004TMEM4LOAD26SM100_TMEM_LOAD_16dp256b4xESX_NSY_INSZ_ILi2ELi4ELi3EEES12_NSQ_INS5_IJS13_S1G_EEENS5_IJS1G_SB_EEEEEEENS4_17SM75_U32x4_LDSM_NENS4_14SM90_TMA_STOREES1X_NS4_17SM90_U32x4_STSM_NENS4_39AutoVectorizingCopyWithAssumedAlignmentILi128EEEEEEvvEEEEvNT_6ParamsE,"aw",@nobits
	.sectionflags	@""
	.align	16
	.zero		1024


//--------------------- .nv.shared.reserved.0     --------------------------
	.section	.nv.shared.reserved.0,"aw",@nobits
	.weak		__nv_reservedSMEM_offset_0_alias
	.size		__nv_reservedSMEM_offset_0_alias, 0, 64
	.other		__nv_reservedSMEM_offset_0_alias,@"STO_CUDA_RESERVED_SHARED STV_DEFAULT"
__nv_reservedSMEM_offset_0_alias:
	.zero		0
.nv.shared.reserved.0:
	.zero		64
	.weak		__nv_reservedSMEM_tcgen05_partition
	.type		__nv_reservedSMEM_tcgen05_partition,@object
	.size		__nv_reservedSMEM_tcgen05_partition,(.L_0 - __nv_reservedSMEM_tcgen05_partition)
__nv_reservedSMEM_tcgen05_partition:
	.zero		32
.L_0:


//--------------------- .nv.global                --------------------------
	.section	.nv.global,"aw",@nobits
.nv.global:
	.type		_ZN40_INTERNAL_d3605d03_4_k_cu_e365025e_345564cute1_E,@object
	.size		_ZN40_INTERNAL_d3605d03_4_k_cu_e365025e_345564cute1_E,(_ZN40_INTERNAL_d3605d03_4_k_cu_e365025e_345564cuda3std3__45__cpo6cbeginE - _ZN40_INTERNAL_d3605d03_4_k_cu_e365025e_345564cute1_E)
_ZN40_INTERNAL_d3605d03_4_k_cu_e365025e_345564cute1_E:
	.zero		1
	.type		_ZN40_INTERNAL_d3605d03_4_k_cu_e365025e_345564cuda3std3__45__cpo6cbeginE,@object
	.size		_ZN40_INTERNAL_d3605d03_4_k_cu_e365025e_345564cuda3std3__45__cpo6cbeginE,(_ZN40_INTERNAL_d3605d03_4_k_cu_e365025e_345564cuda3std3__48in_placeE - _ZN40_INTERNAL_d3605d03_4_k_cu_e365025e_345564cuda3std3__45__cpo6cbeginE)
_ZN40_INTERNAL_d3605d03_4_k_cu_e365025e_345564cuda3std3__45__cpo6cbeginE:
	.zero		1
	.type		_ZN40_INTERNAL_d3605d03_4_k_cu_e365025e_345564cuda3std3__48in_placeE,@object
	.size		_ZN40_INTERNAL_d3605d03_4_k_cu_e365025e_345564cuda3std3__48in_placeE,(_ZN40_INTERNAL_d3605d03_4_k_cu_e365025e_345564cuda3std6ranges3__45__cpo9iter_moveE - _ZN40_INTERNAL_d3605d03_4_k_cu_e365025e_345564cuda3std3__48in_placeE)
_ZN40_INTERNAL_d3605d03_4_k_cu_e365025e_345564cuda3std3__48in_placeE:
	.zero		1
	.type		_ZN40_INTERNAL_d3605d03_4_k_cu_e365025e_345564cuda3std6ranges3__45__cpo9iter_moveE,@object
	.size		_ZN40_INTERNAL_d3605d03_4_k_cu_e365025e_345564cuda3std6ranges3__45__cpo9iter_moveE,(_ZN40_INTERNAL_d3605d03_4_k_cu_e365025e_345564cuda3std3__45__cpo5beginE - _ZN40_INTERNAL_d3605d03_4_k_cu_e365025e_345564cuda3std6ranges3__45__cpo9iter_moveE)
_ZN40_INTERNAL_d3605d03_4_k_cu_e365025e_345564cuda3std6ranges3__45__cpo9iter_moveE:
	.zero		1
	.type		_ZN40_INTERNAL_d3605d03_4_k_cu_e365025e_345564cuda3std3__45__cpo5beginE,@object
	.size		_ZN40_INTERNAL_d3605d03_4_k_cu_e365025e_345564cuda3std3__45__cpo5beginE,(_ZN40_INTERNAL_d3605d03_4_k_cu_e365025e_345564cuda3std3__442_GLOBAL__N__d3605d03_4_k_cu_e365025e_345566ignoreE - _ZN40_INTERNAL_d3605d03_4_k_cu_e365025e_345564cuda3std3__45__cpo5beginE)
_ZN40_INTERNAL_d3605d03_4_k_cu_e365025e_345564cuda3std3__45__cpo5beginE:
	.zero		1
	.type		_ZN40_INTERNAL_d3605d03_4_k_cu_e365025e_345564cuda3std3__442_GLOBAL__N__d3605d03_4_k_cu_e365025e_345566ignoreE,@object
	.size		_ZN40_INTERNAL_d3605d03_4_k_cu_e365025e_345564cuda3std3__442_GLOBAL__N__d3605d03_4_k_cu_e365025e_345566ignoreE,(_ZN40_INTERNAL_d3605d03_4_k_cu_e365025e_345564cute7productE - _ZN40_INTERNAL_d3605d03_4_k_cu_e365025e_345564cuda3std3__442_GLOBAL__N__d3605d03_4_k_cu_e365025e_345566ignoreE)
_ZN40_INTERNAL_d3605d03_4_k_cu_e365025e_345564cuda3std3__442_GLOBAL__N__d3605d03_4_k_cu_e365025e_345566ignoreE:
	.zero		1
	.type		_ZN40_INTERNAL_d3605d03_4_k_cu_e365025e_345564cute7productE,@object
	.size		_ZN40_INTERNAL_d3605d03_4_k_cu_e365025e_345564cute7productE,(_ZN40_INTERNAL_d3605d03_4_k_cu_e365025e_345564cuda3std3__45__cpo3endE - _ZN40_INTERNAL_d3605d03_4_k_cu_e365025e_345564cute7productE)
_ZN40_INTERNAL_d3605d03_4_k_cu_e365025e_345564cute7productE:
	.zero		1
	.type		_ZN40_INTERNAL_d3605d03_4_k_cu_e365025e_345564cuda3std3__45__cpo3endE,@object
	.size		_ZN40_INTERNAL_d3605d03_4_k_cu_e365025e_345564cuda3std3__45__cpo3endE,(_ZN40_INTERNAL_d3605d03_4_k_cu_e365025e_345564cuda3std3__419piecewise_constructE - _ZN40_INTERNAL_d3605d03_4_k_cu_e365025e_345564cuda3std3__45__cpo3endE)
_ZN40_INTERNAL_d3605d03_4_k_cu_e365025e_345564cuda3std3__45__cpo3endE:
	.zero		1
	.type		_ZN40_INTERNAL_d3605d03_4_k_cu_e365025e_345564cuda3std3__419piecewise_constructE,@object
	.size		_ZN40_INTERNAL_d3605d03_4_k_cu_e365025e_345564cuda3std3__419piecewise_constructE,(_ZN40_INTERNAL_d3605d03_4_k_cu_e365025e_345564cuda3std3__45__cpo4cendE - _ZN40_INTERNAL_d3605d03_4_k_cu_e365025e_345564cuda3std3__419piecewise_constructE)
_ZN40_INTERNAL_d3605d03_4_k_cu_e365025e_345564cuda3std3__419piecewise_constructE:
	.zero		1
	.type		_ZN40_INTERNAL_d3605d03_4_k_cu_e365025e_345564cuda3std3__45__cpo4cendE,@object
	.size		_ZN40_INTERNAL_d3605d03_4_k_cu_e365025e_345564cuda3std3__45__cpo4cendE,(_ZN40_INTERNAL_d3605d03_4_k_cu_e365025e_345564cuda3std6ranges3__45__cpo4swapE - _ZN40_INTERNAL_d3605d03_4_k_cu_e365025e_345564cuda3std3__45__cpo4cendE)
_ZN40_INTERNAL_d3605d03_4_k_cu_e365025e_345564cuda3std3__45__cpo4cendE:
	.zero		1
	.type		_ZN40_INTERNAL_d3605d03_4_k_cu_e365025e_345564cuda3std6ranges3__45__cpo4swapE,@object
	.size		_ZN40_INTERNAL_d3605d03_4_k_cu_e365025e_345564cuda3std6ranges3__45__cpo4swapE,(.L_10 - _ZN40_INTERNAL_d3605d03_4_k_cu_e365025e_345564cuda3std6ranges3__45__cpo4swapE)
_ZN40_INTERNAL_d3605d03_4_k_cu_e365025e_345564cuda3std6ranges3__45__cpo4swapE:
	.zero		1
.L_10:


//--------------------- .nv.constant0._ZN7cutlass13device_kernelINS_4gemm6kernel13GemmUniversalIN4cute5tupleIJiiiiEEENS1_10collective13CollectiveMmaINS1_35MainloopSm100TmaUmmaWarpSpecializedILi2ELi2ELi4ENS5_IJNS4_1CILi1EEESB_SB_EEEEENS5_IJNSA_ILi64EEESE_SE_EEENS_10bfloat16_tENS5_IJlSB_lEEESG_SH_NS4_8TiledMMAINS4_8MMA_AtomIJNS4_20SM100_MMA_F16BF16_SSISG_SG_fLi64ELi64ELNS4_4UMMA5MajorE0ELSM_0ELNSL_7ScaleInE0ELSN_0EEEEEENS4_6LayoutISC_NS5_IJNSA_ILi0EEESR_SR_EEEEENS5_IJNS4_10UnderscoreESU_SU_EEEEENS4_13SM90_TMA_LOADENS4_14ComposedLayoutINS4_7SwizzleILi3ELi4ELi3EEENS4_18smem_ptr_flag_bitsILi16EEENSQ_INS5_IJNSA_ILi8EEESE_EEENS5_IJSE_SB_EEEEEEEvNS4_8identityESX_S17_vS18_EENS_8epilogue10collective18CollectiveEpilogueINS1A_23Sm100TmaWarpSpecializedILi3ELi2ELi16ELb1ELb0EEEJSF_NS5_IJNSQ_ISE_SB_EENSQ_INSA_ILi32EEESB_EEEEESG_SH_SG_SH_NS1A_6fusion15FusionCallbacksIS1E_NS1J_17LinearCombinationISG_fSG_fLNS_15FloatRoundStyleE2EEESF_S1I_JEEENS4_5SM1004TMEM4LOAD26SM100_TMEM_LOAD_16dp256b4xESX_NSY_INSZ_ILi2ELi4ELi3EEES12_NSQ_INS5_IJS13_S1G_EEENS5_IJS1G_SB_EEEEEEENS4_17SM75_U32x4_LDSM_NENS4_14SM90_TMA_STOREES1X_NS4_17SM90_U32x4_STSM_NENS4_39AutoVectorizingCopyWithAssumedAlignmentILi128EEEEEEvvEEEEvNT_6ParamsE --------------------------
	.section	.nv.constant0._ZN7cutlass13device_kernelINS_4gemm6kernel13GemmUniversalIN4cute5tupleIJiiiiEEENS1_10collective13CollectiveMmaINS1_35MainloopSm100TmaUmmaWarpSpecializedILi2ELi2ELi4ENS5_IJNS4_1CILi1EEESB_SB_EEEEENS5_IJNSA_ILi64EEESE_SE_EEENS_10bfloat16_tENS5_IJlSB_lEEESG_SH_NS4_8TiledMMAINS4_8MMA_AtomIJNS4_20SM100_MMA_F16BF16_SSISG_SG_fLi64ELi64ELNS4_4UMMA5MajorE0ELSM_0ELNSL_7ScaleInE0ELSN_0EEEEEENS4_6LayoutISC_NS5_IJNSA_ILi0EEESR_SR_EEEEENS5_IJNS4_10UnderscoreESU_SU_EEEEENS4_13SM90_TMA_LOADENS4_14ComposedLayoutINS4_7SwizzleILi3ELi4ELi3EEENS4_18smem_ptr_flag_bitsILi16EEENSQ_INS5_IJNSA_ILi8EEESE_EEENS5_IJSE_SB_EEEEEEEvNS4_8identityESX_S17_vS18_EENS_8epilogue10collective18CollectiveEpilogueINS1A_23Sm100TmaWarpSpecializedILi3ELi2ELi16ELb1ELb0EEEJSF_NS5_IJNSQ_ISE_SB_EENSQ_INSA_ILi32EEESB_EEEEESG_SH_SG_SH_NS1A_6fusion15FusionCallbacksIS1E_NS1J_17LinearCombinationISG_fSG_fLNS_15FloatRoundStyleE2EEESF_S1I_JEEENS4_5SM1004TMEM4LOAD26SM100_TMEM_LOAD_16dp256b4xESX_NSY_INSZ_ILi2ELi4ELi3EEES12_NSQ_INS5_IJS13_S1G_EEENS5_IJS1G_SB_EEEEEEENS4_17SM75_U32x4_LDSM_NENS4_14SM90_TMA_STOREES1X_NS4_17SM90_U32x4_STSM_NENS4_39AutoVectorizingCopyWithAssumedAlignmentILi128EEEEEEvvEEEEvNT_6ParamsE,"a",@progbits
	.sectionflags	@""
	.align	4
.nv.constant0._ZN7cutlass13device_kernelINS_4gemm6kernel13GemmUniversalIN4cute5tupleIJiiiiEEENS1_10collective13CollectiveMmaINS1_35MainloopSm100TmaUmmaWarpSpecializedILi2ELi2ELi4ENS5_IJNS4_1CILi1EEESB_SB_EEEEENS5_IJNSA_ILi64EEESE_SE_EEENS_10bfloat16_tENS5_IJlSB_lEEESG_SH_NS4_8TiledMMAINS4_8MMA_AtomIJNS4_20SM100_MMA_F16BF16_SSISG_SG_fLi64ELi64ELNS4_4UMMA5MajorE0ELSM_0ELNSL_7ScaleInE0ELSN_0EEEEEENS4_6LayoutISC_NS5_IJNSA_ILi0EEESR_SR_EEEEENS5_IJNS4_10UnderscoreESU_SU_EEEEENS4_13SM90_TMA_LOADENS4_14ComposedLayoutINS4_7SwizzleILi3ELi4ELi3EEENS4_18smem_ptr_flag_bitsILi16EEENSQ_INS5_IJNSA_ILi8EEESE_EEENS5_IJSE_SB_EEEEEEEvNS4_8identityESX_S17_vS18_EENS_8epilogue10collective18CollectiveEpilogueINS1A_23Sm100TmaWarpSpecializedILi3ELi2ELi16ELb1ELb0EEEJSF_NS5_IJNSQ_ISE_SB_EENSQ_INSA_ILi32EEESB_EEEEESG_SH_SG_SH_NS1A_6fusion15FusionCallbacksIS1E_NS1J_17LinearCombinationISG_fSG_fLNS_15FloatRoundStyleE2EEESF_S1I_JEEENS4_5SM1004TMEM4LOAD26SM100_TMEM_LOAD_16dp256b4xESX_NSY_INSZ_ILi2ELi4ELi3EEES12_NSQ_INS5_IJS13_S1G_EEENS5_IJS1G_SB_EEEEEEENS4_17SM75_U32x4_LDSM_NENS4_14SM90_TMA_STOREES1X_NS4_17SM90_U32x4_STSM_NENS4_39AutoVectorizingCopyWithAssumedAlignmentILi128EEEEEEvvEEEEvNT_6ParamsE:
	.zero		2944


//--------------------- SYMBOLS --------------------------

	.type		.nv.reservedSmem.offset0,@object
	.size		.nv.reservedSmem.offset0,0x4
	.type		.nv.reservedSmem.cap,@object
	.size		.nv.reservedSmem.cap,0x4
	.type		__assertfail,@function
